// auto-generated by cutlass_sweep.gemm — config: {"arch": "sm_100", "cluster_m": 2, "cluster_n": 2, "dtype": "fp16", "dtype_b": "fp16", "layout": "nn", "stages": 6, "tile_k": 64, "tile_m": 128, "tile_n": 128}
#include "cutlass/cutlass.h"
#include "cutlass/gemm/collective/collective_builder.hpp"
#include "cutlass/gemm/device/gemm_universal_adapter.h"
#include "cutlass/gemm/kernel/gemm_universal.hpp"
#include "cutlass/epilogue/collective/collective_builder.hpp"

using ElemA = cutlass::half_t;
using ElemB = cutlass::half_t;
using ElemCD = cutlass::half_t;
using Acc  = float;
using TileShape    = cute::Shape<cute::_128, cute::_128, cute::_64>;
using ClusterShape = cute::Shape<cute::_2, cute::_2, cute::_1>;

using CollectiveEpilogue = typename cutlass::epilogue::collective::CollectiveBuilder<
    cutlass::arch::Sm100, cutlass::arch::OpClassTensorOp,
    TileShape, ClusterShape,
    cutlass::epilogue::collective::EpilogueTileAuto,
    Acc, Acc,
    ElemCD, cutlass::layout::RowMajor, 128 / cutlass::sizeof_bits<ElemCD>::value,
    ElemCD, cutlass::layout::RowMajor, 128 / cutlass::sizeof_bits<ElemCD>::value,
    cutlass::epilogue::collective::EpilogueScheduleAuto
  >::CollectiveOp;

using CollectiveMainloop = typename cutlass::gemm::collective::CollectiveBuilder<
    cutlass::arch::Sm100, cutlass::arch::OpClassTensorOp,
    ElemA, cutlass::layout::RowMajor, 128 / cutlass::sizeof_bits<ElemA>::value,
    ElemB, cutlass::layout::RowMajor, 128 / cutlass::sizeof_bits<ElemB>::value,
    Acc,
    TileShape, ClusterShape,
    cutlass::gemm::collective::StageCount<6>,
    cutlass::gemm::collective::KernelScheduleAuto
  >::CollectiveOp;

using GemmKernel = cutlass::gemm::kernel::GemmUniversal<
    cute::Shape<int,int,int,int>,
    CollectiveMainloop,
    CollectiveEpilogue
>;
using Gemm = cutlass::gemm::device::GemmUniversalAdapter<GemmKernel>;

// Force the device kernel symbol into the cubin without needing a host main.
auto* _anchor = &cutlass::device_kernel<GemmKernel>;


// ===== COMPILED SASS (sm_100a) =====

	.target	sm_100a

	.elftype	@"ET_EXEC"


//--------------------- .note.nv.tkinfo           --------------------------
	.section	.note.nv.tkinfo,"",@"SHT_NOTE"
	.sectionflags	@"SHF_NOTE_NV_TKINFO"
	.tkinfo
        /*0018*/ 	.word	0x00000002
        /*0030*/ 	.string	""
        /*0030*/ 	.string	"ptxas"
        /*0030*/ 	.string	"Cuda compilation tools, release 13.0, V13.0.88"
        /*0030*/ 	.string	"Build cuda_13.0.r13.0/compiler.36424714_0"
        /*0030*/ 	.string	"-arch sm_100a -m 64 "



//--------------------- .note.nv.cuinfo           --------------------------
	.section	.note.nv.cuinfo,"",@"SHT_NOTE"
	.sectionflags	@"SHF_NOTE_NV_CUINFO"
        /*0018*/ 	.short	0x0002
        /*001a*/ 	.short	0x0064
        /*001c*/ 	.short	0x0082
	.zero		2


//--------------------- .nv.info                  --------------------------
	.section	.nv.info,"",@"SHT_CUDA_INFO"
	.align	4


	//----- nvinfo : EIATTR_REGCOUNT
	.align		4
        /*0000*/ 	.byte	0x04, 0x2f
        /*0002*/ 	.short	(.L_19 - .L_18)
	.align		4
.L_18:
        /*0004*/ 	.word	index@(_ZN7cutlass13device_kernelINS_4gemm6kernel13GemmUniversalIN4cute5tupleIJiiiiEEENS1_10collective13CollectiveMmaINS1_35MainloopSm100TmaUmmaWarpSpecializedILi6ELi2ELi4ENS5_IJNS4_1CILi2EEESB_NSA_ILi1EEEEEEEENS5_IJNSA_ILi128EEESF_NSA_ILi64EEEEEENS_6half_tENS5_IJlSC_lEEESI_NS5_IJSC_llEEENS4_8TiledMMAINS4_8MMA_AtomIJNS4_26SM100_MMA_F16BF16_2x1SM_SSISI_SI_fLi128ELi128ELNS4_4UMMA5MajorE0ELSP_1ELNSO_7ScaleInE0ELSQ_0EEEEEENS4_6LayoutINS5_IJSC_SC_SC_EEENS5_IJNSA_ILi0EEESV_SV_EEEEENS5_IJNS4_10UnderscoreESY_SY_EEEEENS4_28SM100_TMA_2SM_LOAD_MULTICASTENS4_14ComposedLayoutINS4_7SwizzleILi3ELi4ELi3EEENS4_18smem_ptr_flag_bitsILi16EEENST_INS5_IJNSA_ILi8EEESG_EEENS5_IJSG_SC_EEEEEEEvNS4_8identityENS4_18SM100_TMA_2SM_LOADENS12_IS14_S16_NST_INS5_IJSG_S17_EEENS5_IJSC_SG_EEEEEEEvS1C_EENS_8epilogue10collective18CollectiveEpilogueINS1J_23Sm100TmaWarpSpecializedILi4ELi2ELi16ELb1ELb0EEEJNS5_IJSG_SF_SG_EEENS5_IJNST_ISG_SC_EENST_INS5_IJNSA_ILi16EEESB_EEES1F_EEEEESI_SJ_SI_SJ_NS1J_6fusion15FusionCallbacksIS1N_NS1U_17LinearCombinationISI_fSI_fLNS_15FloatRoundStyleE2EEES1O_S1T_JEEENS4_5SM1004TMEM4LOAD26SM100_TMEM_LOAD_32dp32b16xENS4_13SM90_TMA_LOADENS12_INS13_ILi1ELi4ELi3EEES16_NST_INS5_IJS17_S1Q_EEENS5_IJS1Q_SC_EEEEEEENS4_39AutoVectorizingCopyWithAssumedAlignmentILi128EEENS4_14SM90_TMA_STOREES29_S2B_S2B_EEEvvEEEEvNT_6ParamsE)
        /*0008*/ 	.word	0x00000044


	//----- nvinfo : EIATTR_FRAME_SIZE
	.align		4
.L_19:
        /*000c*/ 	.byte	0x04, 0x11
        /*000e*/ 	.short	(.L_21 - .L_20)
	.align		4
.L_20:
        /*0010*/ 	.word	index@($__internal_2_$__cuda_sm10x_tcgen05_guardrail_trap_unallocated_columns_being_dealloced)
        /*0014*/ 	.word	0x00000000


	//----- nvinfo : EIATTR_FRAME_SIZE
	.align		4
.L_21:
        /*0018*/ 	.byte	0x04, 0x11
        /*001a*/ 	.short	(.L_23 - .L_22)
	.align		4
.L_22:
        /*001c*/ 	.word	index@($__internal_1_$__cuda_sm10x_tcgen05_guardrail_trap_phase_invalid_during_alloc)
        /*0020*/ 	.word	0x00000000


	//----- nvinfo : EIATTR_FRAME_SIZE
	.align		4
.L_23:
        /*0024*/ 	.byte	0x04, 0x11
        /*0026*/ 	.short	(.L_25 - .L_24)
	.align		4
.L_24:
        /*0028*/ 	.word	index@($__internal_0_$__cuda_sm10x_tcgen05_guardrail_trap_col_being_dealloced_not_returned_by_alloc)
        /*002c*/ 	.word	0x00000000


	//----- nvinfo : EIATTR_FRAME_SIZE
	.align		4
.L_25:
        /*0030*/ 	.byte	0x04, 0x11
        /*0032*/ 	.short	(.L_27 - .L_26)
	.align		4
.L_26:
        /*0034*/ 	.word	index@(_ZN7cutlass13device_kernelINS_4gemm6kernel13GemmUniversalIN4cute5tupleIJiiiiEEENS1_10collective13CollectiveMmaINS1_35MainloopSm100TmaUmmaWarpSpecializedILi6ELi2ELi4ENS5_IJNS4_1CILi2EEESB_NSA_ILi1EEEEEEEENS5_IJNSA_ILi128EEESF_NSA_ILi64EEEEEENS_6half_tENS5_IJlSC_lEEESI_NS5_IJSC_llEEENS4_8TiledMMAINS4_8MMA_AtomIJNS4_26SM100_MMA_F16BF16_2x1SM_SSISI_SI_fLi128ELi128ELNS4_4UMMA5MajorE0ELSP_1ELNSO_7ScaleInE0ELSQ_0EEEEEENS4_6LayoutINS5_IJSC_SC_SC_EEENS5_IJNSA_ILi0EEESV_SV_EEEEENS5_IJNS4_10UnderscoreESY_SY_EEEEENS4_28SM100_TMA_2SM_LOAD_MULTICASTENS4_14ComposedLayoutINS4_7SwizzleILi3ELi4ELi3EEENS4_18smem_ptr_flag_bitsILi16EEENST_INS5_IJNSA_ILi8EEESG_EEENS5_IJSG_SC_EEEEEEEvNS4_8identityENS4_18SM100_TMA_2SM_LOADENS12_IS14_S16_NST_INS5_IJSG_S17_EEENS5_IJSC_SG_EEEEEEEvS1C_EENS_8epilogue10collective18CollectiveEpilogueINS1J_23Sm100TmaWarpSpecializedILi4ELi2ELi16ELb1ELb0EEEJNS5_IJSG_SF_SG_EEENS5_IJNST_ISG_SC_EENST_INS5_IJNSA_ILi16EEESB_EEES1F_EEEEESI_SJ_SI_SJ_NS1J_6fusion15FusionCallbacksIS1N_NS1U_17LinearCombinationISI_fSI_fLNS_15FloatRoundStyleE2EEES1O_S1T_JEEENS4_5SM1004TMEM4LOAD26SM100_TMEM_LOAD_32dp32b16xENS4_13SM90_TMA_LOADENS12_INS13_ILi1ELi4ELi3EEES16_NST_INS5_IJS17_S1Q_EEENS5_IJS1Q_SC_EEEEEEENS4_39AutoVectorizingCopyWithAssumedAlignmentILi128EEENS4_14SM90_TMA_STOREES29_S2B_S2B_EEEvvEEEEvNT_6ParamsE)
        /*0038*/ 	.word	0x00000000


	//----- nvinfo : EIATTR_MIN_STACK_SIZE
	.align		4
.L_27:
        /*003c*/ 	.byte	0x04, 0x12
        /*003e*/ 	.short	(.L_29 - .L_28)
	.align		4
.L_28:
        /*0040*/ 	.word	index@(_ZN7cutlass13device_kernelINS_4gemm6kernel13GemmUniversalIN4cute5tupleIJiiiiEEENS1_10collective13CollectiveMmaINS1_35MainloopSm100TmaUmmaWarpSpecializedILi6ELi2ELi4ENS5_IJNS4_1CILi2EEESB_NSA_ILi1EEEEEEEENS5_IJNSA_ILi128EEESF_NSA_ILi64EEEEEENS_6half_tENS5_IJlSC_lEEESI_NS5_IJSC_llEEENS4_8TiledMMAINS4_8MMA_AtomIJNS4_26SM100_MMA_F16BF16_2x1SM_SSISI_SI_fLi128ELi128ELNS4_4UMMA5MajorE0ELSP_1ELNSO_7ScaleInE0ELSQ_0EEEEEENS4_6LayoutINS5_IJSC_SC_SC_EEENS5_IJNSA_ILi0EEESV_SV_EEEEENS5_IJNS4_10UnderscoreESY_SY_EEEEENS4_28SM100_TMA_2SM_LOAD_MULTICASTENS4_14ComposedLayoutINS4_7SwizzleILi3ELi4ELi3EEENS4_18smem_ptr_flag_bitsILi16EEENST_INS5_IJNSA_ILi8EEESG_EEENS5_IJSG_SC_EEEEEEEvNS4_8identityENS4_18SM100_TMA_2SM_LOADENS12_IS14_S16_NST_INS5_IJSG_S17_EEENS5_IJSC_SG_EEEEEEEvS1C_EENS_8epilogue10collective18CollectiveEpilogueINS1J_23Sm100TmaWarpSpecializedILi4ELi2ELi16ELb1ELb0EEEJNS5_IJSG_SF_SG_EEENS5_IJNST_ISG_SC_EENST_INS5_IJNSA_ILi16EEESB_EEES1F_EEEEESI_SJ_SI_SJ_NS1J_6fusion15FusionCallbacksIS1N_NS1U_17LinearCombinationISI_fSI_fLNS_15FloatRoundStyleE2EEES1O_S1T_JEEENS4_5SM1004TMEM4LOAD26SM100_TMEM_LOAD_32dp32b16xENS4_13SM90_TMA_LOADENS12_INS13_ILi1ELi4ELi3EEES16_NST_INS5_IJS17_S1Q_EEENS5_IJS1Q_SC_EEEEEEENS4_39AutoVectorizingCopyWithAssumedAlignmentILi128EEENS4_14SM90_TMA_STOREES29_S2B_S2B_EEEvvEEEEvNT_6ParamsE)
        /*0044*/ 	.word	0x00000000
.L_29:


//--------------------- .nv.compat                --------------------------
	.section	.nv.compat,"",@"SHT_CUDA_COMPAT_INFO"
	.align	4
        /*0000*/ 	.byte	0x02, 0x09, 0x01, 0x00, 0x02, 0x02, 0x02, 0x00, 0x02, 0x05, 0x05, 0x00, 0x03, 0x07, 0x01, 0x01
        /*0010*/ 	.byte	0x02, 0x03, 0x01, 0x00, 0x02, 0x06, 0x01, 0x00, 0x04, 0x0b, 0x08, 0x00, 0x09, 0x00, 0x00, 0x00
        /*0020*/ 	.byte	0x00, 0x00, 0x00, 0x00


//--------------------- .nv.info._ZN7cutlass13device_kernelINS_4gemm6kernel13GemmUniversalIN4cute5tupleIJiiiiEEENS1_10collective13CollectiveMmaINS1_35MainloopSm100TmaUmmaWarpSpecializedILi6ELi2ELi4ENS5_IJNS4_1CILi2EEESB_NSA_ILi1EEEEEEEENS5_IJNSA_ILi128EEESF_NSA_ILi64EEEEEENS_6half_tENS5_IJlSC_lEEESI_NS5_IJSC_llEEENS4_8TiledMMAINS4_8MMA_AtomIJNS4_26SM100_MMA_F16BF16_2x1SM_SSISI_SI_fLi128ELi128ELNS4_4UMMA5MajorE0ELSP_1ELNSO_7ScaleInE0ELSQ_0EEEEEENS4_6LayoutINS5_IJSC_SC_SC_EEENS5_IJNSA_ILi0EEESV_SV_EEEEENS5_IJNS4_10UnderscoreESY_SY_EEEEENS4_28SM100_TMA_2SM_LOAD_MULTICASTENS4_14ComposedLayoutINS4_7SwizzleILi3ELi4ELi3EEENS4_18smem_ptr_flag_bitsILi16EEENST_INS5_IJNSA_ILi8EEESG_EEENS5_IJSG_SC_EEEEEEEvNS4_8identityENS4_18SM100_TMA_2SM_LOADENS12_IS14_S16_NST_INS5_IJSG_S17_EEENS5_IJSC_SG_EEEEEEEvS1C_EENS_8epilogue10collective18CollectiveEpilogueINS1J_23Sm100TmaWarpSpecializedILi4ELi2ELi16ELb1ELb0EEEJNS5_IJSG_SF_SG_EEENS5_IJNST_ISG_SC_EENST_INS5_IJNSA_ILi16EEESB_EEES1F_EEEEESI_SJ_SI_SJ_NS1J_6fusion15FusionCallbacksIS1N_NS1U_17LinearCombinationISI_fSI_fLNS_15FloatRoundStyleE2EEES1O_S1T_JEEENS4_5SM1004TMEM4LOAD26SM100_TMEM_LOAD_32dp32b16xENS4_13SM90_TMA_LOADENS12_INS13_ILi1ELi4ELi3EEES16_NST_INS5_IJS17_S1Q_EEENS5_IJS1Q_SC_EEEEEEENS4_39AutoVectorizingCopyWithAssumedAlignmentILi128EEENS4_14SM90_TMA_STOREES29_S2B_S2B_EEEvvEEEEvNT_6ParamsE --------------------------
	.section	.nv.info._ZN7cutlass13device_kernelINS_4gemm6kernel13GemmUniversalIN4cute5tupleIJiiiiEEENS1_10collective13CollectiveMmaINS1_35MainloopSm100TmaUmmaWarpSpecializedILi6ELi2ELi4ENS5_IJNS4_1CILi2EEESB_NSA_ILi1EEEEEEEENS5_IJNSA_ILi128EEESF_NSA_ILi64EEEEEENS_6half_tENS5_IJlSC_lEEESI_NS5_IJSC_llEEENS4_8TiledMMAINS4_8MMA_AtomIJNS4_26SM100_MMA_F16BF16_2x1SM_SSISI_SI_fLi128ELi128ELNS4_4UMMA5MajorE0ELSP_1ELNSO_7ScaleInE0ELSQ_0EEEEEENS4_6LayoutINS5_IJSC_SC_SC_EEENS5_IJNSA_ILi0EEESV_SV_EEEEENS5_IJNS4_10UnderscoreESY_SY_EEEEENS4_28SM100_TMA_2SM_LOAD_MULTICASTENS4_14ComposedLayoutINS4_7SwizzleILi3ELi4ELi3EEENS4_18smem_ptr_flag_bitsILi16EEENST_INS5_IJNSA_ILi8EEESG_EEENS5_IJSG_SC_EEEEEEEvNS4_8identityENS4_18SM100_TMA_2SM_LOADENS12_IS14_S16_NST_INS5_IJSG_S17_EEENS5_IJSC_SG_EEEEEEEvS1C_EENS_8epilogue10collective18CollectiveEpilogueINS1J_23Sm100TmaWarpSpecializedILi4ELi2ELi16ELb1ELb0EEEJNS5_IJSG_SF_SG_EEENS5_IJNST_ISG_SC_EENST_INS5_IJNSA_ILi16EEESB_EEES1F_EEEEESI_SJ_SI_SJ_NS1J_6fusion15FusionCallbacksIS1N_NS1U_17LinearCombinationISI_fSI_fLNS_15FloatRoundStyleE2EEES1O_S1T_JEEENS4_5SM1004TMEM4LOAD26SM100_TMEM_LOAD_32dp32b16xENS4_13SM90_TMA_LOADENS12_INS13_ILi1ELi4ELi3EEES16_NST_INS5_IJS17_S1Q_EEENS5_IJS1Q_SC_EEEEEEENS4_39AutoVectorizingCopyWithAssumedAlignmentILi128EEENS4_14SM90_TMA_STOREES29_S2B_S2B_EEEvvEEEEvNT_6ParamsE,"",@"SHT_CUDA_INFO"
	.sectionflags	@""
	.align	4


	//----- nvinfo : EIATTR_CUDA_API_VERSION
	.align		4
        /*0000*/ 	.byte	0x04, 0x37
        /*0002*/ 	.short	(.L_31 - .L_30)
.L_30:
        /*0004*/ 	.word	0x00000082


	//----- nvinfo : EIATTR_KPARAM_INFO
	.align		4
.L_31:
        /*0008*/ 	.byte	0x04, 0x17
        /*000a*/ 	.short	(.L_33 - .L_32)
.L_32:
        /*000c*/ 	.word	0x00000000
        /*0010*/ 	.short	0x0000
        /*0012*/ 	.short	0x0000
        /*0014*/ 	.byte	0x00, 0xf0, 0x01, 0x20


	//----- nvinfo : EIATTR_AT_ENTRY_FRAGMENTS
	.align		4
.L_33:
        /*0018*/ 	.byte	0x04, 0x4f
        /*001a*/ 	.short	(.L_35 - .L_34)


	//   ....[0]....
.L_34:
        /*001c*/ 	.word	0x00000007


	//----- nvinfo : EIATTR_RESERVED_SMEM_USED
	.align		4
.L_35:
        /*0020*/ 	.byte	0x01, 0x41
	.zero		2


	//----- nvinfo : EIATTR_SPARSE_MMA_MASK
	.align		4
        /*0024*/ 	.byte	0x03, 0x50
        /*0026*/ 	.short	0x0000


	//----- nvinfo : EIATTR_TCGEN05_2CTA_USED
	.align		4
        /*0028*/ 	.byte	0x01, 0x52
	.zero		2


	//----- nvinfo : EIATTR_MAXREG_COUNT
	.align		4
        /*002c*/ 	.byte	0x03, 0x1b
        /*002e*/ 	.short	0x00ff


	//----- nvinfo : EIATTR_NUM_BARRIERS
	.align		4
        /*0030*/ 	.byte	0x02, 0x4c
        /*0032*/ 	.byte	0x07
	.zero		1


	//----- nvinfo : EIATTR_EXTERNS
	.align		4
        /*0034*/ 	.byte	0x04, 0x0f
        /*0036*/ 	.short	(.L_37 - .L_36)


	//   ....[0]....
	.align		4
.L_36:
        /*0038*/ 	.word	index@(__assertfail)


	//----- nvinfo : EIATTR_MERCURY_ISA_VERSION
	.align		4
.L_37:
        /*003c*/ 	.byte	0x03, 0x5f
        /*003e*/ 	.short	0x0101


	//----- nvinfo : EIATTR_INT_WARP_WIDE_INSTR_OFFSETS
	.align		4
        /*0040*/ 	.byte	0x04, 0x31
        /*0042*/ 	.short	(.L_39 - .L_38)


	//   ....[0]....
.L_38:
        /*0044*/ 	.word	0x00000db0


	//   ....[1]....
        /*0048*/ 	.word	0x00000e50


	//   ....[2]....
        /*004c*/ 	.word	0x00004400


	//   ....[3]....
        /*0050*/ 	.word	0x00004430


	//   ....[4]....
        /*0054*/ 	.word	0x00004450


	//   ....[5]....
        /*0058*/ 	.word	0x00004f90


	//   ....[6]....
        /*005c*/ 	.word	0x00005030


	//   ....[7]....
        /*0060*/ 	.word	0x000050f0


	//   ....[8]....
        /*0064*/ 	.word	0x00005160


	//   ....[9]....
        /*0068*/ 	.word	0x00005220


	//   ....[10]....
        /*006c*/ 	.word	0x000052c0


	//   ....[11]....
        /*0070*/ 	.word	0x00005330


	//   ....[12]....
        /*0074*/ 	.word	0x000053f0


	//   ....[13]....
        /*0078*/ 	.word	0x00005490


	//   ....[14]....
        /*007c*/ 	.word	0x00005530


	//   ....[15]....
        /*0080*/ 	.word	0x00005620


	//   ....[16]....
        /*0084*/ 	.word	0x000056f0


	//----- nvinfo : EIATTR_COOP_GROUP_MASK_REGIDS
	.align		4
.L_39:
        /*0088*/ 	.byte	0x04, 0x29
        /*008a*/ 	.short	(.L_41 - .L_40)


	//   ....[0]....
.L_40:
        /*008c*/ 	.word	0xffffffff


	//   ....[1]....
        /*0090*/ 	.word	0xffffffff


	//   ....[2]....
        /*0094*/ 	.word	0xffffffff


	//   ....[3]....
        /*0098*/ 	.word	0xffffffff


	//   ....[4]....
        /*009c*/ 	.word	0xffffffff


	//   ....[5]....
        /*00a0*/ 	.word	0xffffffff


	//   ....[6]....
        /*00a4*/ 	.word	0xffffffff


	//   ....[7]....
        /*00a8*/ 	.word	0xffffffff


	//   ....[8]....
        /*00ac*/ 	.word	0xffffffff


	//   ....[9]....
        /*00b0*/ 	.word	0xffffffff


	//   ....[10]....
        /*00b4*/ 	.word	0xffffffff


	//   ....[11]....
        /*00b8*/ 	.word	0xffffffff


	//   ....[12]....
        /*00bc*/ 	.word	0xffffffff


	//   ....[13]....
        /*00c0*/ 	.word	0xffffffff


	//----- nvinfo : EIATTR_COOP_GROUP_INSTR_OFFSETS
	.align		4
.L_41:
        /*00c4*/ 	.byte	0x04, 0x28
        /*00c6*/ 	.short	(.L_43 - .L_42)


	//   ....[0]....
.L_42:
        /*00c8*/ 	.word	0x000000b0


	//   ....[1]....
        /*00cc*/ 	.word	0x00000520


	//   ....[2]....
        /*00d0*/ 	.word	0x00000720


	//   ....[3]....
        /*00d4*/ 	.word	0x000008b0


	//   ....[4]....
        /*00d8*/ 	.word	0x000009a0


	//   ....[5]....
        /*00dc*/ 	.word	0x00000b00


	//   ....[6]....
        /*00e0*/ 	.word	0x00000c90


	//   ....[7]....
        /*00e4*/ 	.word	0x00000ed0


	//   ....[8]....
        /*00e8*/ 	.word	0x00002220


	//   ....[9]....
        /*00ec*/ 	.word	0x000031f0


	//   ....[10]....
        /*00f0*/ 	.word	0x000036c0


	//   ....[11]....
        /*00f4*/ 	.word	0x000036f0


	//   ....[12]....
        /*00f8*/ 	.word	0x00004300


	//   ....[13]....
        /*00fc*/ 	.word	0x00004510


	//----- nvinfo : EIATTR_VRC_CTA_INIT_COUNT
	.align		4
.L_43:
        /*0100*/ 	.byte	0x02, 0x4a
        /*0102*/ 	.byte	0x80
	.zero		1


	//----- nvinfo : EIATTR_SYSCALL_OFFSETS
	.align		4
        /*0104*/ 	.byte	0x04, 0x46
        /*0106*/ 	.short	(.L_45 - .L_44)


	//   ....[0]....
.L_44:
        /*0108*/ 	.word	0x00006290


	//   ....[1]....
        /*010c*/ 	.word	0x00006380


	//   ....[2]....
        /*0110*/ 	.word	0x00006b20


	//   ....[3]....
        /*0114*/ 	.word	0x00007450


	//   ....[4]....
        /*0118*/ 	.word	0x00007d20


	//   ....[5]....
        /*011c*/ 	.word	0x000085f0


	//----- nvinfo : EIATTR_MBARRIER_INSTR_OFFSETS
	.align		4
.L_45:
        /*0120*/ 	.byte	0x04, 0x39
        /*0122*/ 	.short	(.L_47 - .L_46)


	//   ....[0]....
.L_46:
        /*0124*/ 	.word	0x00000650
        /*0128*/ 	.word	0x000000ff
        /*012c*/ 	.word	0x00000000
        /*0130*/ 	.short	0x0100
        /*0132*/ 	.byte	0x04
	.zero		1


	//   ....[1]....
        /*0134*/ 	.word	0x00000660
        /*0138*/ 	.word	0x000000ff
        /*013c*/ 	.word	0x00000030
        /*0140*/ 	.short	0x0100
        /*0142*/ 	.byte	0x04
	.zero		1


	//   ....[2]....
        /*0144*/ 	.word	0x00000670
        /*0148*/ 	.word	0x000000ff
        /*014c*/ 	.word	0x00000008
        /*0150*/ 	.short	0x0100
        /*0152*/ 	.byte	0x04
	.zero		1


	//   ....[3]....
        /*0154*/ 	.word	0x00000680
        /*0158*/ 	.word	0x000000ff
        /*015c*/ 	.word	0x00000038
        /*0160*/ 	.short	0x0100
        /*0162*/ 	.byte	0x04
	.zero		1


	//   ....[4]....
        /*0164*/ 	.word	0x00000690
        /*0168*/ 	.word	0x000000ff
        /*016c*/ 	.word	0x00000010
        /*0170*/ 	.short	0x0100
        /*0172*/ 	.byte	0x04
	.zero		1


	//   ....[5]....
        /*0174*/ 	.word	0x000006a0
        /*0178*/ 	.word	0x000000ff
        /*017c*/ 	.word	0x00000040
        /*0180*/ 	.short	0x0100
        /*0182*/ 	.byte	0x04
	.zero		1


	//   ....[6]....
        /*0184*/ 	.word	0x000006b0
        /*0188*/ 	.word	0x000000ff
        /*018c*/ 	.word	0x00000018
        /*0190*/ 	.short	0x0100
        /*0192*/ 	.byte	0x04
	.zero		1


	//   ....[7]....
        /*0194*/ 	.word	0x000006c0
        /*0198*/ 	.word	0x000000ff
        /*019c*/ 	.word	0x00000048
        /*01a0*/ 	.short	0x0100
        /*01a2*/ 	.byte	0x04
	.zero		1


	//   ....[8]....
        /*01a4*/ 	.word	0x000006d0
        /*01a8*/ 	.word	0x000000ff
        /*01ac*/ 	.word	0x00000020
        /*01b0*/ 	.short	0x0100
        /*01b2*/ 	.byte	0x04
	.zero		1


	//   ....[9]....
        /*01b4*/ 	.word	0x000006e0
        /*01b8*/ 	.word	0x000000ff
        /*01bc*/ 	.word	0x00000050
        /*01c0*/ 	.short	0x0100
        /*01c2*/ 	.byte	0x04
	.zero		1


	//   ....[10]....
        /*01c4*/ 	.word	0x000006f0
        /*01c8*/ 	.word	0x000000ff
        /*01cc*/ 	.word	0x00000028
        /*01d0*/ 	.short	0x0100
        /*01d2*/ 	.byte	0x04
	.zero		1


	//   ....[11]....
        /*01d4*/ 	.word	0x00000700
        /*01d8*/ 	.word	0x000000ff
        /*01dc*/ 	.word	0x00000058
        /*01e0*/ 	.short	0x0100
        /*01e2*/ 	.byte	0x04
	.zero		1


	//   ....[12]....
        /*01e4*/ 	.word	0x00000820
        /*01e8*/ 	.word	0x000000ff
        /*01ec*/ 	.word	0x00000060
        /*01f0*/ 	.short	0x0100
        /*01f2*/ 	.byte	0x04
	.zero		1


	//   ....[13]....
        /*01f4*/ 	.word	0x00000830
        /*01f8*/ 	.word	0x000000ff
        /*01fc*/ 	.word	0x00000080
        /*0200*/ 	.short	0x0100
        /*0202*/ 	.byte	0x04
	.zero		1


	//   ....[14]....
        /*0204*/ 	.word	0x00000840
        /*0208*/ 	.word	0x000000ff
        /*020c*/ 	.word	0x00000068
        /*0210*/ 	.short	0x0100
        /*0212*/ 	.byte	0x04
	.zero		1


	//   ....[15]....
        /*0214*/ 	.word	0x00000850
        /*0218*/ 	.word	0x000000ff
        /*021c*/ 	.word	0x00000088
        /*0220*/ 	.short	0x0100
        /*0222*/ 	.byte	0x04
	.zero		1


	//   ....[16]....
        /*0224*/ 	.word	0x00000860
        /*0228*/ 	.word	0x000000ff
        /*022c*/ 	.word	0x00000070
        /*0230*/ 	.short	0x0100
        /*0232*/ 	.byte	0x04
	.zero		1


	//   ....[17]....
        /*0234*/ 	.word	0x00000870
        /*0238*/ 	.word	0x000000ff
        /*023c*/ 	.word	0x00000090
        /*0240*/ 	.short	0x0100
        /*0242*/ 	.byte	0x04
	.zero		1


	//   ....[18]....
        /*0244*/ 	.word	0x00000880
        /*0248*/ 	.word	0x000000ff
        /*024c*/ 	.word	0x00000078
        /*0250*/ 	.short	0x0100
        /*0252*/ 	.byte	0x04
	.zero		1


	//   ....[19]....
        /*0254*/ 	.word	0x00000890
        /*0258*/ 	.word	0x000000ff
        /*025c*/ 	.word	0x00000098
        /*0260*/ 	.short	0x0100
        /*0262*/ 	.byte	0x04
	.zero		1


	//   ....[20]....
        /*0264*/ 	.word	0x00000970
        /*0268*/ 	.word	0x000000ff
        /*026c*/ 	.word	0x000000a0
        /*0270*/ 	.short	0x0100
        /*0272*/ 	.byte	0x06
	.zero		1


	//   ....[21]....
        /*0274*/ 	.word	0x00000980
        /*0278*/ 	.word	0x000000ff
        /*027c*/ 	.word	0x000000a8
        /*0280*/ 	.short	0x0100
        /*0282*/ 	.byte	0x06
	.zero		1


	//   ....[22]....
        /*0284*/ 	.word	0x00000ab0
        /*0288*/ 	.word	0x000000ff
        /*028c*/ 	.word	0x000000b0
        /*0290*/ 	.short	0x0100
        /*0292*/ 	.byte	0x06
	.zero		1


	//   ....[23]....
        /*0294*/ 	.word	0x00000ac0
        /*0298*/ 	.word	0x000000ff
        /*029c*/ 	.word	0x000000c0
        /*02a0*/ 	.short	0x0100
        /*02a2*/ 	.byte	0x06
	.zero		1


	//   ....[24]....
        /*02a4*/ 	.word	0x00000ad0
        /*02a8*/ 	.word	0x000000ff
        /*02ac*/ 	.word	0x000000b8
        /*02b0*/ 	.short	0x0100
        /*02b2*/ 	.byte	0x06
	.zero		1


	//   ....[25]....
        /*02b4*/ 	.word	0x00000ae0
        /*02b8*/ 	.word	0x000000ff
        /*02bc*/ 	.word	0x000000c8
        /*02c0*/ 	.short	0x0100
        /*02c2*/ 	.byte	0x06
	.zero		1


	//   ....[26]....
        /*02c4*/ 	.word	0x00000c00
        /*02c8*/ 	.word	0x000000ff
        /*02cc*/ 	.word	0x000000d0
        /*02d0*/ 	.short	0x0100
        /*02d2*/ 	.byte	0x04
	.zero		1


	//   ....[27]....
        /*02d4*/ 	.word	0x00000c10
        /*02d8*/ 	.word	0x000000ff
        /*02dc*/ 	.word	0x000000f0
        /*02e0*/ 	.short	0x0100
        /*02e2*/ 	.byte	0x04
	.zero		1


	//   ....[28]....
        /*02e4*/ 	.word	0x00000c20
        /*02e8*/ 	.word	0x000000ff
        /*02ec*/ 	.word	0x000000d8
        /*02f0*/ 	.short	0x0100
        /*02f2*/ 	.byte	0x04
	.zero		1


	//   ....[29]....
        /*02f4*/ 	.word	0x00000c30
        /*02f8*/ 	.word	0x000000ff
        /*02fc*/ 	.word	0x000000f8
        /*0300*/ 	.short	0x0100
        /*0302*/ 	.byte	0x04
	.zero		1


	//   ....[30]....
        /*0304*/ 	.word	0x00000c40
        /*0308*/ 	.word	0x000000ff
        /*030c*/ 	.word	0x000000e0
        /*0310*/ 	.short	0x0100
        /*0312*/ 	.byte	0x04
	.zero		1


	//   ....[31]....
        /*0314*/ 	.word	0x00000c50
        /*0318*/ 	.word	0x000000ff
        /*031c*/ 	.word	0x00000100
        /*0320*/ 	.short	0x0100
        /*0322*/ 	.byte	0x04
	.zero		1


	//   ....[32]....
        /*0324*/ 	.word	0x00000c60
        /*0328*/ 	.word	0x000000ff
        /*032c*/ 	.word	0x000000e8
        /*0330*/ 	.short	0x0100
        /*0332*/ 	.byte	0x04
	.zero		1


	//   ....[33]....
        /*0334*/ 	.word	0x00000c70
        /*0338*/ 	.word	0x000000ff
        /*033c*/ 	.word	0x00000108
        /*0340*/ 	.short	0x0100
        /*0342*/ 	.byte	0x04
	.zero		1


	//   ....[34]....
        /*0344*/ 	.word	0x00000d60
        /*0348*/ 	.word	0x000000ff
        /*034c*/ 	.word	0x00000110
        /*0350*/ 	.short	0x0100
        /*0352*/ 	.byte	0x04
	.zero		1


	//   ....[35]....
        /*0354*/ 	.word	0x00000d70
        /*0358*/ 	.word	0x000000ff
        /*035c*/ 	.word	0x00000120
        /*0360*/ 	.short	0x0100
        /*0362*/ 	.byte	0x04
	.zero		1


	//   ....[36]....
        /*0364*/ 	.word	0x00000d80
        /*0368*/ 	.word	0x000000ff
        /*036c*/ 	.word	0x00000118
        /*0370*/ 	.short	0x0100
        /*0372*/ 	.byte	0x04
	.zero		1


	//   ....[37]....
        /*0374*/ 	.word	0x00000d90
        /*0378*/ 	.word	0x000000ff
        /*037c*/ 	.word	0x00000128
        /*0380*/ 	.short	0x0100
        /*0382*/ 	.byte	0x04
	.zero		1


	//   ....[38]....
        /*0384*/ 	.word	0x00000e90
        /*0388*/ 	.word	0x000000ff
        /*038c*/ 	.word	0x00000130
        /*0390*/ 	.short	0x0100
        /*0392*/ 	.byte	0x06
	.zero		1


	//   ....[39]....
        /*0394*/ 	.word	0x00001a40
        /*0398*/ 	.word	0x00000000
        /*039c*/ 	.word	0x00000120
        /*03a0*/ 	.short	0x010a
        /*03a2*/ 	.byte	0xff
	.zero		1


	//   ....[40]....
        /*03a4*/ 	.word	0x00001a70
        /*03a8*/ 	.word	0x00000000
        /*03ac*/ 	.word	0x00000110
        /*03b0*/ 	.short	0x0101
        /*03b2*/ 	.byte	0xff
	.zero		1


	//   ....[41]....
        /*03b4*/ 	.word	0x00001b30
        /*03b8*/ 	.word	0x000000ff
        /*03bc*/ 	.word	0x00000030
        /*03c0*/ 	.short	0x010a
        /*03c2*/ 	.byte	0x04
	.zero		1


	//   ....[42]....
        /*03c4*/ 	.word	0x00001c00
        /*03c8*/ 	.word	0x000000ff
        /*03cc*/ 	.word	0x00000030
        /*03d0*/ 	.short	0x010a
        /*03d2*/ 	.byte	0x21
	.zero		1


	//   ....[43]....
        /*03d4*/ 	.word	0x00001db0
        /*03d8*/ 	.word	0x000000ff
        /*03dc*/ 	.word	0x00000030
        /*03e0*/ 	.short	0x010a
        /*03e2*/ 	.byte	0x05
	.zero		1


	//   ....[44]....
        /*03e4*/ 	.word	0x00001ec0
        /*03e8*/ 	.word	0x000000ff
        /*03ec*/ 	.word	0x000000a8
        /*03f0*/ 	.short	0x0101
        /*03f2*/ 	.byte	0x06
	.zero		1


	//   ....[45]....
        /*03f4*/ 	.word	0x00001ee0
        /*03f8*/ 	.word	0x000000ff
        /*03fc*/ 	.word	0x00000030
        /*0400*/ 	.short	0x010a
        /*0402*/ 	.byte	0x04
	.zero		1


	//   ....[46]....
        /*0404*/ 	.word	0x00001f60
        /*0408*/ 	.word	0x000000ff
        /*040c*/ 	.word	0x00000030
        /*0410*/ 	.short	0x010a
        /*0412*/ 	.byte	0x11
	.zero		1


	//   ....[47]....
        /*0414*/ 	.word	0x000020f0
        /*0418*/ 	.word	0x000000ff
        /*041c*/ 	.word	0x00000030
        /*0420*/ 	.short	0x010a
        /*0422*/ 	.byte	0x05
	.zero		1


	//   ....[48]....
        /*0424*/ 	.word	0x00002250
        /*0428*/ 	.word	0x00000003
        /*042c*/ 	.word	0x000000b0
        /*0430*/ 	.short	0x010a
        /*0432*/ 	.byte	0xff
	.zero		1


	//   ....[49]....
        /*0434*/ 	.word	0x000023a0
        /*0438*/ 	.word	0x00000000
        /*043c*/ 	.word	0x00000000
        /*0440*/ 	.short	0x0101
        /*0442*/ 	.byte	0xff
	.zero		1


	//   ....[50]....
        /*0444*/ 	.word	0x00002950
        /*0448*/ 	.word	0x000000ff
        /*044c*/ 	.word	0x00000000
        /*0450*/ 	.short	0x010a
        /*0452*/ 	.byte	0x04
	.zero		1


	//   ....[51]....
        /*0454*/ 	.word	0x000029e0
        /*0458*/ 	.word	0x000000ff
        /*045c*/ 	.word	0x00000000
        /*0460*/ 	.short	0x010a
        /*0462*/ 	.byte	0x05
	.zero		1


	//   ....[52]....
        /*0464*/ 	.word	0x00002a70
        /*0468*/ 	.word	0x000000ff
        /*046c*/ 	.word	0x00000000
        /*0470*/ 	.short	0x010a
        /*0472*/ 	.byte	0x05
	.zero		1


	//   ....[53]....
        /*0474*/ 	.word	0x00002b00
        /*0478*/ 	.word	0x000000ff
        /*047c*/ 	.word	0x00000000
        /*0480*/ 	.short	0x010a
        /*0482*/ 	.byte	0x05
	.zero		1


	//   ....[54]....
        /*0484*/ 	.word	0x00002b90
        /*0488*/ 	.word	0x000000ff
        /*048c*/ 	.word	0x00000000
        /*0490*/ 	.short	0x010a
        /*0492*/ 	.byte	0x05
	.zero		1


	//   ....[55]....
        /*0494*/ 	.word	0x00002c30
        /*0498*/ 	.word	0x00000000
        /*049c*/ 	.word	0x00000000
        /*04a0*/ 	.short	0x010a
        /*04a2*/ 	.byte	0xff
	.zero		1


	//   ....[56]....
        /*04a4*/ 	.word	0x00002d50
        /*04a8*/ 	.word	0x00000002
        /*04ac*/ 	.word	0x00000110
        /*04b0*/ 	.short	0x010a
        /*04b2*/ 	.byte	0xff
	.zero		1


	//   ....[57]....
        /*04b4*/ 	.word	0x00002dc0
        /*04b8*/ 	.word	0x00000002
        /*04bc*/ 	.word	0x00000000
        /*04c0*/ 	.short	0x0101
        /*04c2*/ 	.byte	0xff
	.zero		1


	//   ....[58]....
        /*04c4*/ 	.word	0x00002de0
        /*04c8*/ 	.word	0x000000ff
        /*04cc*/ 	.word	0x000000c0
        /*04d0*/ 	.short	0x010a
        /*04d2*/ 	.byte	0x04
	.zero		1


	//   ....[59]....
        /*04d4*/ 	.word	0x00002f00
        /*04d8*/ 	.word	0x00000002
        /*04dc*/ 	.word	0x000000b0
        /*04e0*/ 	.short	0x010a
        /*04e2*/ 	.byte	0xff
	.zero		1


	//   ....[60]....
        /*04e4*/ 	.word	0x00003000
        /*04e8*/ 	.word	0x00000002
        /*04ec*/ 	.word	0x00000000
        /*04f0*/ 	.short	0x0101
        /*04f2*/ 	.byte	0xff
	.zero		1


	//   ....[61]....
        /*04f4*/ 	.word	0x00003090
        /*04f8*/ 	.word	0x000000ff
        /*04fc*/ 	.word	0x000000c0
        /*0500*/ 	.short	0x0106
        /*0502*/ 	.byte	0x04
	.zero		1


	//   ....[62]....
        /*0504*/ 	.word	0x000030b0
        /*0508*/ 	.word	0x000000ff
        /*050c*/ 	.word	0x000000c0
        /*0510*/ 	.short	0x010a
        /*0512*/ 	.byte	0x04
	.zero		1


	//   ....[63]....
        /*0514*/ 	.word	0x00003140
        /*0518*/ 	.word	0x000000ff
        /*051c*/ 	.word	0x000000c0
        /*0520*/ 	.short	0x0106
        /*0522*/ 	.byte	0x07
	.zero		1


	//   ....[64]....
        /*0524*/ 	.word	0x00003180
        /*0528*/ 	.word	0x00000000
        /*052c*/ 	.word	0x000000c0
        /*0530*/ 	.short	0x010a
        /*0532*/ 	.byte	0xff
	.zero		1


	//   ....[65]....
        /*0534*/ 	.word	0x000033c0
        /*0538*/ 	.word	0x000000ff
        /*053c*/ 	.word	0x00000008
        /*0540*/ 	.short	0x010a
        /*0542*/ 	.byte	0x05
	.zero		1


	//   ....[66]....
        /*0544*/ 	.word	0x000033e0
        /*0548*/ 	.word	0x000000ff
        /*054c*/ 	.word	0x00000008
        /*0550*/ 	.short	0x010a
        /*0552*/ 	.byte	0x05
	.zero		1


	//   ....[67]....
        /*0554*/ 	.word	0x00003570
        /*0558*/ 	.word	0x000000ff
        /*055c*/ 	.word	0x00000008
        /*0560*/ 	.short	0x010a
        /*0562*/ 	.byte	0x05
	.zero		1


	//   ....[68]....
        /*0564*/ 	.word	0x00003590
        /*0568*/ 	.word	0x000000ff
        /*056c*/ 	.word	0x00000008
        /*0570*/ 	.short	0x010a
        /*0572*/ 	.byte	0x05
	.zero		1


	//   ....[69]....
        /*0574*/ 	.word	0x00003650
        /*0578*/ 	.word	0x000000ff
        /*057c*/ 	.word	0x00000000
        /*0580*/ 	.short	0x0101
        /*0582*/ 	.byte	0x04
	.zero		1


	//   ....[70]....
        /*0584*/ 	.word	0x00003980
        /*0588*/ 	.word	0x00000000
        /*058c*/ 	.word	0x000000b0
        /*0590*/ 	.short	0x010a
        /*0592*/ 	.byte	0xff
	.zero		1


	//   ....[71]....
        /*0594*/ 	.word	0x00003a40
        /*0598*/ 	.word	0x00000000
        /*059c*/ 	.word	0x00000000
        /*05a0*/ 	.short	0x0101
        /*05a2*/ 	.byte	0xff
	.zero		1


	//   ....[72]....
        /*05a4*/ 	.word	0x00003b00
        /*05a8*/ 	.word	0x000000ff
        /*05ac*/ 	.word	0x00000000
        /*05b0*/ 	.short	0x010a
        /*05b2*/ 	.byte	0x04
	.zero		1


	//   ....[73]....
        /*05b4*/ 	.word	0x00003b10
        /*05b8*/ 	.word	0x000000ff
        /*05bc*/ 	.word	0x000000f0
        /*05c0*/ 	.short	0x010a
        /*05c2*/ 	.byte	0x1f
	.zero		1


	//   ....[74]....
        /*05c4*/ 	.word	0x00003bc0
        /*05c8*/ 	.word	0x000000ff
        /*05cc*/ 	.word	0x00000000
        /*05d0*/ 	.short	0x010a
        /*05d2*/ 	.byte	0x05
	.zero		1


	//   ....[75]....
        /*05d4*/ 	.word	0x00003cf0
        /*05d8*/ 	.word	0x000000ff
        /*05dc*/ 	.word	0x00000000
        /*05e0*/ 	.short	0x010a
        /*05e2*/ 	.byte	0x04
	.zero		1


	//   ....[76]....
        /*05e4*/ 	.word	0x00003ff0
        /*05e8*/ 	.word	0x000000ff
        /*05ec*/ 	.word	0x00000000
        /*05f0*/ 	.short	0x010a
        /*05f2*/ 	.byte	0x04
	.zero		1


	//   ....[77]....
        /*05f4*/ 	.word	0x00004080
        /*05f8*/ 	.word	0x000000ff
        /*05fc*/ 	.word	0x00000000
        /*0600*/ 	.short	0x010a
        /*0602*/ 	.byte	0x05
	.zero		1


	//   ....[78]....
        /*0604*/ 	.word	0x00004110
        /*0608*/ 	.word	0x000000ff
        /*060c*/ 	.word	0x00000000
        /*0610*/ 	.short	0x010a
        /*0612*/ 	.byte	0x05
	.zero		1


	//   ....[79]....
        /*0614*/ 	.word	0x000041b0
        /*0618*/ 	.word	0x00000000
        /*061c*/ 	.word	0x00000000
        /*0620*/ 	.short	0x010a
        /*0622*/ 	.byte	0xff
	.zero		1


	//   ....[80]....
        /*0624*/ 	.word	0x000041f0
        /*0628*/ 	.word	0x00000000
        /*062c*/ 	.word	0x00000000
        /*0630*/ 	.short	0x010a
        /*0632*/ 	.byte	0xff
	.zero		1


	//   ....[81]....
        /*0634*/ 	.word	0x00004260
        /*0638*/ 	.word	0x000000ff
        /*063c*/ 	.word	0x00000000
        /*0640*/ 	.short	0x0101
        /*0642*/ 	.byte	0x04
	.zero		1


	//   ....[82]....
        /*0644*/ 	.word	0x000042a0
        /*0648*/ 	.word	0x000000ff
        /*064c*/ 	.word	0x00000130
        /*0650*/ 	.short	0x010a
        /*0652*/ 	.byte	0x1a
	.zero		1


	//   ....[83]....
        /*0654*/ 	.word	0x000042f0
        /*0658*/ 	.word	0x000000ff
        /*065c*/ 	.word	0x00000000
        /*0660*/ 	.short	0x0101
        /*0662*/ 	.byte	0x04
	.zero		1


	//   ....[84]....
        /*0664*/ 	.word	0x00004790
        /*0668*/ 	.word	0x0000000c
        /*066c*/ 	.word	0x000000b0
        /*0670*/ 	.short	0x010a
        /*0672*/ 	.byte	0xff
	.zero		1


	//   ....[85]....
        /*0674*/ 	.word	0x00004900
        /*0678*/ 	.word	0x00000000
        /*067c*/ 	.word	0x00000000
        /*0680*/ 	.short	0x0101
        /*0682*/ 	.byte	0xff
	.zero		1


	//   ....[86]....
        /*0684*/ 	.word	0x00004d90
        /*0688*/ 	.word	0x000000ff
        /*068c*/ 	.word	0x000000a8
        /*0690*/ 	.short	0x010a
        /*0692*/ 	.byte	0x15
	.zero		1


	//   ....[87]....
        /*0694*/ 	.word	0x00004f10
        /*0698*/ 	.word	0x000000ff
        /*069c*/ 	.word	0x00000080
        /*06a0*/ 	.short	0x010a
        /*06a2*/ 	.byte	0x15
	.zero		1


	//   ....[88]....
        /*06a4*/ 	.word	0x00005110
        /*06a8*/ 	.word	0x000000ff
        /*06ac*/ 	.word	0x00000060
        /*06b0*/ 	.short	0x010b
        /*06b2*/ 	.byte	0x15
	.zero		1


	//   ....[89]....
        /*06b4*/ 	.word	0x00005120
        /*06b8*/ 	.word	0x000000ff
        /*06bc*/ 	.word	0x00000000
        /*06c0*/ 	.short	0x0101
        /*06c2*/ 	.byte	0x06
	.zero		1


	//   ....[90]....
        /*06c4*/ 	.word	0x00005130
        /*06c8*/ 	.word	0x000000ff
        /*06cc*/ 	.word	0x00000088
        /*06d0*/ 	.short	0x010a
        /*06d2*/ 	.byte	0x15
	.zero		1


	//   ....[91]....
        /*06d4*/ 	.word	0x000052e0
        /*06d8*/ 	.word	0x000000ff
        /*06dc*/ 	.word	0x00000068
        /*06e0*/ 	.short	0x010b
        /*06e2*/ 	.byte	0x15
	.zero		1


	//   ....[92]....
        /*06e4*/ 	.word	0x000052f0
        /*06e8*/ 	.word	0x000000ff
        /*06ec*/ 	.word	0x00000000
        /*06f0*/ 	.short	0x0101
        /*06f2*/ 	.byte	0x06
	.zero		1


	//   ....[93]....
        /*06f4*/ 	.word	0x00005300
        /*06f8*/ 	.word	0x000000ff
        /*06fc*/ 	.word	0x00000090
        /*0700*/ 	.short	0x010a
        /*0702*/ 	.byte	0x15
	.zero		1


	//   ....[94]....
        /*0704*/ 	.word	0x000054b0
        /*0708*/ 	.word	0x000000ff
        /*070c*/ 	.word	0x00000070
        /*0710*/ 	.short	0x010b
        /*0712*/ 	.byte	0x15
	.zero		1


	//   ....[95]....
        /*0714*/ 	.word	0x000054c0
        /*0718*/ 	.word	0x000000ff
        /*071c*/ 	.word	0x00000000
        /*0720*/ 	.short	0x0101
        /*0722*/ 	.byte	0x06
	.zero		1


	//   ....[96]....
        /*0724*/ 	.word	0x000054d0
        /*0728*/ 	.word	0x000000ff
        /*072c*/ 	.word	0x00000098
        /*0730*/ 	.short	0x010a
        /*0732*/ 	.byte	0x15
	.zero		1


	//   ....[97]....
        /*0734*/ 	.word	0x00005710
        /*0738*/ 	.word	0x000000ff
        /*073c*/ 	.word	0x00000078
        /*0740*/ 	.short	0x010b
        /*0742*/ 	.byte	0x15
	.zero		1


	//   ....[98]....
        /*0744*/ 	.word	0x00005720
        /*0748*/ 	.word	0x000000ff
        /*074c*/ 	.word	0x00000000
        /*0750*/ 	.short	0x0101
        /*0752*/ 	.byte	0x25
	.zero		1


	//   ....[99]....
        /*0754*/ 	.word	0x00005760
        /*0758*/ 	.word	0x000000ff
        /*075c*/ 	.word	0x00000080
        /*0760*/ 	.short	0x010a
        /*0762*/ 	.byte	0x15
	.zero		1


	//   ....[100]....
        /*0764*/ 	.word	0x00005780
        /*0768*/ 	.word	0x000000ff
        /*076c*/ 	.word	0x00000088
        /*0770*/ 	.short	0x010a
        /*0772*/ 	.byte	0x15
	.zero		1


	//   ....[101]....
        /*0774*/ 	.word	0x000057a0
        /*0778*/ 	.word	0x000000ff
        /*077c*/ 	.word	0x00000090
        /*0780*/ 	.short	0x010a
        /*0782*/ 	.byte	0x15
	.zero		1


	//   ....[102]....
        /*0784*/ 	.word	0x000057e0
        /*0788*/ 	.word	0x00000000
        /*078c*/ 	.word	0x00000098
        /*0790*/ 	.short	0x010a
        /*0792*/ 	.byte	0xff
	.zero		1


	//   ....[103]....
        /*0794*/ 	.word	0x00005b20
        /*0798*/ 	.word	0x00000003
        /*079c*/ 	.word	0x000000b0
        /*07a0*/ 	.short	0x010a
        /*07a2*/ 	.byte	0xff
	.zero		1


	//   ....[104]....
        /*07a4*/ 	.word	0x00005ca0
        /*07a8*/ 	.word	0x00000000
        /*07ac*/ 	.word	0x00000000
        /*07b0*/ 	.short	0x0101
        /*07b2*/ 	.byte	0xff
	.zero		1


	//   ....[105]....
        /*07b4*/ 	.word	0x000067e0
        /*07b8*/ 	.word	0x000000ff
        /*07bc*/ 	.word	0x00000060
        /*07c0*/ 	.short	0x010a
        /*07c2*/ 	.byte	0x2b
	.zero		1


	//   ....[106]....
        /*07c4*/ 	.word	0x00006820
        /*07c8*/ 	.word	0x00000035
        /*07cc*/ 	.word	0x000000d0
        /*07d0*/ 	.short	0x010a
        /*07d2*/ 	.byte	0xff
	.zero		1


	//   ....[107]....
        /*07d4*/ 	.word	0x00006930
        /*07d8*/ 	.word	0x000000ff
        /*07dc*/ 	.word	0x00000060
        /*07e0*/ 	.short	0x010a
        /*07e2*/ 	.byte	0x2b
	.zero		1


	//   ....[108]....
        /*07e4*/ 	.word	0x00006a00
        /*07e8*/ 	.word	0x00000035
        /*07ec*/ 	.word	0x000000d0
        /*07f0*/ 	.short	0x010a
        /*07f2*/ 	.byte	0xff
	.zero		1


	//   ....[109]....
        /*07f4*/ 	.word	0x000071c0
        /*07f8*/ 	.word	0x00000000
        /*07fc*/ 	.word	0x00000000
        /*0800*/ 	.short	0x0101
        /*0802*/ 	.byte	0xff
	.zero		1


	//   ....[110]....
        /*0804*/ 	.word	0x000071d0
        /*0808*/ 	.word	0x00000002
        /*080c*/ 	.word	0x00000060
        /*0810*/ 	.short	0x010a
        /*0812*/ 	.byte	0xff
	.zero		1


	//   ....[111]....
        /*0814*/ 	.word	0x00007290
        /*0818*/ 	.word	0x00000002
        /*081c*/ 	.word	0x00000060
        /*0820*/ 	.short	0x010a
        /*0822*/ 	.byte	0xff
	.zero		1


	//   ....[112]....
        /*0824*/ 	.word	0x00007a90
        /*0828*/ 	.word	0x00000000
        /*082c*/ 	.word	0x00000000
        /*0830*/ 	.short	0x0101
        /*0832*/ 	.byte	0xff
	.zero		1


	//   ....[113]....
        /*0834*/ 	.word	0x00007ab0
        /*0838*/ 	.word	0x00000002
        /*083c*/ 	.word	0x00000060
        /*0840*/ 	.short	0x010a
        /*0842*/ 	.byte	0xff
	.zero		1


	//   ....[114]....
        /*0844*/ 	.word	0x00007b60
        /*0848*/ 	.word	0x00000002
        /*084c*/ 	.word	0x00000060
        /*0850*/ 	.short	0x010a
        /*0852*/ 	.byte	0xff
	.zero		1


	//   ....[115]....
        /*0854*/ 	.word	0x00008360
        /*0858*/ 	.word	0x00000000
        /*085c*/ 	.word	0x00000000
        /*0860*/ 	.short	0x0101
        /*0862*/ 	.byte	0xff
	.zero		1


	//   ....[116]....
        /*0864*/ 	.word	0x00008380
        /*0868*/ 	.word	0x00000003
        /*086c*/ 	.word	0x00000060
        /*0870*/ 	.short	0x010a
        /*0872*/ 	.byte	0xff
	.zero		1


	//   ....[117]....
        /*0874*/ 	.word	0x00008430
        /*0878*/ 	.word	0x00000003
        /*087c*/ 	.word	0x00000060
        /*0880*/ 	.short	0x010a
        /*0882*/ 	.byte	0xff
	.zero		1


	//   ....[118]....
        /*0884*/ 	.word	0x000086e0
        /*0888*/ 	.word	0x00000035
        /*088c*/ 	.word	0x00000000
        /*0890*/ 	.short	0x0101
        /*0892*/ 	.byte	0xff
	.zero		1


	//   ....[119]....
        /*0894*/ 	.word	0x00008c80
        /*0898*/ 	.word	0x00000000
        /*089c*/ 	.word	0x00000000
        /*08a0*/ 	.short	0x0101
        /*08a2*/ 	.byte	0xff
	.zero		1


	//   ....[120]....
        /*08a4*/ 	.word	0x00008f10
        /*08a8*/ 	.word	0x000000ff
        /*08ac*/ 	.word	0x00000000
        /*08b0*/ 	.short	0x0101
        /*08b2*/ 	.byte	0x04
	.zero		1


	//   ....[121]....
        /*08b4*/ 	.word	0x00008f30
        /*08b8*/ 	.word	0x00000000
        /*08bc*/ 	.word	0x00000120
        /*08c0*/ 	.short	0x010a
        /*08c2*/ 	.byte	0xff
	.zero		1


	//   ....[122]....
        /*08c4*/ 	.word	0x00008f90
        /*08c8*/ 	.word	0x00000000
        /*08cc*/ 	.word	0x00000030
        /*08d0*/ 	.short	0x010a
        /*08d2*/ 	.byte	0xff
	.zero		1


	//   ....[123]....
        /*08d4*/ 	.word	0x00008ff0
        /*08d8*/ 	.word	0x00000000
        /*08dc*/ 	.word	0x00000030
        /*08e0*/ 	.short	0x010a
        /*08e2*/ 	.byte	0xff
	.zero		1


	//   ....[124]....
        /*08e4*/ 	.word	0x00009040
        /*08e8*/ 	.word	0x00000003
        /*08ec*/ 	.word	0x000000b0
        /*08f0*/ 	.short	0x010a
        /*08f2*/ 	.byte	0xff
	.zero		1


	//   ....[125]....
        /*08f4*/ 	.word	0x000090a0
        /*08f8*/ 	.word	0x00000000
        /*08fc*/ 	.word	0x00000000
        /*0900*/ 	.short	0x010a
        /*0902*/ 	.byte	0xff
	.zero		1


	//   ....[126]....
        /*0904*/ 	.word	0x00009100
        /*0908*/ 	.word	0x00000000
        /*090c*/ 	.word	0x00000000
        /*0910*/ 	.short	0x010a
        /*0912*/ 	.byte	0xff
	.zero		1


	//   ....[127]....
        /*0914*/ 	.word	0x00009160
        /*0918*/ 	.word	0x00000000
        /*091c*/ 	.word	0x00000000
        /*0920*/ 	.short	0x010a
        /*0922*/ 	.byte	0xff
	.zero		1


	//   ....[128]....
        /*0924*/ 	.word	0x000091c0
        /*0928*/ 	.word	0x00000000
        /*092c*/ 	.word	0x00000000
        /*0930*/ 	.short	0x010a
        /*0932*/ 	.byte	0xff
	.zero		1


	//   ....[129]....
        /*0934*/ 	.word	0x00009220
        /*0938*/ 	.word	0x00000000
        /*093c*/ 	.word	0x00000000
        /*0940*/ 	.short	0x010a
        /*0942*/ 	.byte	0xff
	.zero		1


	//   ....[130]....
        /*0944*/ 	.word	0x00009270
        /*0948*/ 	.word	0x00000002
        /*094c*/ 	.word	0x00000110
        /*0950*/ 	.short	0x010a
        /*0952*/ 	.byte	0xff
	.zero		1


	//   ....[131]....
        /*0954*/ 	.word	0x000092d0
        /*0958*/ 	.word	0x00000002
        /*095c*/ 	.word	0x000000c0
        /*0960*/ 	.short	0x010a
        /*0962*/ 	.byte	0xff
	.zero		1


	//   ....[132]....
        /*0964*/ 	.word	0x00009320
        /*0968*/ 	.word	0x00000002
        /*096c*/ 	.word	0x000000b0
        /*0970*/ 	.short	0x010a
        /*0972*/ 	.byte	0xff
	.zero		1


	//   ....[133]....
        /*0974*/ 	.word	0x00009380
        /*0978*/ 	.word	0x00000000
        /*097c*/ 	.word	0x000000c0
        /*0980*/ 	.short	0x010a
        /*0982*/ 	.byte	0xff
	.zero		1


	//   ....[134]....
        /*0984*/ 	.word	0x000093e0
        /*0988*/ 	.word	0x00000005
        /*098c*/ 	.word	0x00000008
        /*0990*/ 	.short	0x010a
        /*0992*/ 	.byte	0xff
	.zero		1


	//   ....[135]....
        /*0994*/ 	.word	0x000094c0
        /*0998*/ 	.word	0x00000000
        /*099c*/ 	.word	0x00000008
        /*09a0*/ 	.short	0x010a
        /*09a2*/ 	.byte	0xff
	.zero		1


	//   ....[136]....
        /*09a4*/ 	.word	0x00009510
        /*09a8*/ 	.word	0x00000000
        /*09ac*/ 	.word	0x000000b0
        /*09b0*/ 	.short	0x010a
        /*09b2*/ 	.byte	0xff
	.zero		1


	//   ....[137]....
        /*09b4*/ 	.word	0x00009570
        /*09b8*/ 	.word	0x00000000
        /*09bc*/ 	.word	0x000000f0
        /*09c0*/ 	.short	0x010a
        /*09c2*/ 	.byte	0xff
	.zero		1


	//   ....[138]....
        /*09c4*/ 	.word	0x000095d0
        /*09c8*/ 	.word	0x00000000
        /*09cc*/ 	.word	0x00000000
        /*09d0*/ 	.short	0x010a
        /*09d2*/ 	.byte	0xff
	.zero		1


	//   ....[139]....
        /*09d4*/ 	.word	0x00009630
        /*09d8*/ 	.word	0x00000000
        /*09dc*/ 	.word	0x00000000
        /*09e0*/ 	.short	0x010a
        /*09e2*/ 	.byte	0xff
	.zero		1


	//   ....[140]....
        /*09e4*/ 	.word	0x00009690
        /*09e8*/ 	.word	0x00000000
        /*09ec*/ 	.word	0x00000000
        /*09f0*/ 	.short	0x010a
        /*09f2*/ 	.byte	0xff
	.zero		1


	//   ....[141]....
        /*09f4*/ 	.word	0x000096f0
        /*09f8*/ 	.word	0x00000000
        /*09fc*/ 	.word	0x00000000
        /*0a00*/ 	.short	0x010a
        /*0a02*/ 	.byte	0xff
	.zero		1


	//   ....[142]....
        /*0a04*/ 	.word	0x00009750
        /*0a08*/ 	.word	0x00000000
        /*0a0c*/ 	.word	0x00000130
        /*0a10*/ 	.short	0x010a
        /*0a12*/ 	.byte	0xff
	.zero		1


	//   ....[143]....
        /*0a14*/ 	.word	0x000097a0
        /*0a18*/ 	.word	0x0000000c
        /*0a1c*/ 	.word	0x000000b0
        /*0a20*/ 	.short	0x010a
        /*0a22*/ 	.byte	0xff
	.zero		1


	//   ....[144]....
        /*0a24*/ 	.word	0x00009800
        /*0a28*/ 	.word	0x00000000
        /*0a2c*/ 	.word	0x000000a8
        /*0a30*/ 	.short	0x010a
        /*0a32*/ 	.byte	0xff
	.zero		1


	//   ....[145]....
        /*0a34*/ 	.word	0x00009860
        /*0a38*/ 	.word	0x00000000
        /*0a3c*/ 	.word	0x00000080
        /*0a40*/ 	.short	0x010a
        /*0a42*/ 	.byte	0xff
	.zero		1


	//   ....[146]....
        /*0a44*/ 	.word	0x000098c0
        /*0a48*/ 	.word	0x00000000
        /*0a4c*/ 	.word	0x00000088
        /*0a50*/ 	.short	0x010a
        /*0a52*/ 	.byte	0xff
	.zero		1


	//   ....[147]....
        /*0a54*/ 	.word	0x00009920
        /*0a58*/ 	.word	0x00000000
        /*0a5c*/ 	.word	0x00000090
        /*0a60*/ 	.short	0x010a
        /*0a62*/ 	.byte	0xff
	.zero		1


	//   ....[148]....
        /*0a64*/ 	.word	0x00009980
        /*0a68*/ 	.word	0x00000000
        /*0a6c*/ 	.word	0x00000098
        /*0a70*/ 	.short	0x010a
        /*0a72*/ 	.byte	0xff
	.zero		1


	//   ....[149]....
        /*0a74*/ 	.word	0x000099e0
        /*0a78*/ 	.word	0x00000000
        /*0a7c*/ 	.word	0x00000080
        /*0a80*/ 	.short	0x010a
        /*0a82*/ 	.byte	0xff
	.zero		1


	//   ....[150]....
        /*0a84*/ 	.word	0x00009a40
        /*0a88*/ 	.word	0x00000000
        /*0a8c*/ 	.word	0x00000088
        /*0a90*/ 	.short	0x010a
        /*0a92*/ 	.byte	0xff
	.zero		1


	//   ....[151]....
        /*0a94*/ 	.word	0x00009aa0
        /*0a98*/ 	.word	0x00000000
        /*0a9c*/ 	.word	0x00000090
        /*0aa0*/ 	.short	0x010a
        /*0aa2*/ 	.byte	0xff
	.zero		1


	//   ....[152]....
        /*0aa4*/ 	.word	0x00009af0
        /*0aa8*/ 	.word	0x00000003
        /*0aac*/ 	.word	0x000000b0
        /*0ab0*/ 	.short	0x010a
        /*0ab2*/ 	.byte	0xff
	.zero		1


	//   ....[153]....
        /*0ab4*/ 	.word	0x00009b50
        /*0ab8*/ 	.word	0x00000002
        /*0abc*/ 	.word	0x00000060
        /*0ac0*/ 	.short	0x010a
        /*0ac2*/ 	.byte	0xff
	.zero		1


	//   ....[154]....
        /*0ac4*/ 	.word	0x00009ba0
        /*0ac8*/ 	.word	0x00000035
        /*0acc*/ 	.word	0x000000d0
        /*0ad0*/ 	.short	0x010a
        /*0ad2*/ 	.byte	0xff
	.zero		1


	//   ....[155]....
        /*0ad4*/ 	.word	0x00009bf0
        /*0ad8*/ 	.word	0x00000002
        /*0adc*/ 	.word	0x00000060
        /*0ae0*/ 	.short	0x010a
        /*0ae2*/ 	.byte	0xff
	.zero		1


	//   ....[156]....
        /*0ae4*/ 	.word	0x00009c40
        /*0ae8*/ 	.word	0x00000002
        /*0aec*/ 	.word	0x00000060
        /*0af0*/ 	.short	0x010a
        /*0af2*/ 	.byte	0xff
	.zero		1


	//   ....[157]....
        /*0af4*/ 	.word	0x00009c90
        /*0af8*/ 	.word	0x00000003
        /*0afc*/ 	.word	0x00000060
        /*0b00*/ 	.short	0x010a
        /*0b02*/ 	.byte	0xff
	.zero		1


	//----- nvinfo : EIATTR_NUM_MBARRIERS
	.align		4
.L_47:
        /*0b04*/ 	.byte	0x03, 0x38
        /*0b06*/ 	.short	0x0027


	//----- nvinfo : EIATTR_EXIT_INSTR_OFFSETS
	.align		4
        /*0b08*/ 	.byte	0x04, 0x1c
        /*0b0a*/ 	.short	(.L_49 - .L_48)


	//   ....[0]....
.L_48:
        /*0b0c*/ 	.word	0x00002c60


	//   ....[1]....
        /*0b10*/ 	.word	0x00003150


	//   ....[2]....
        /*0b14*/ 	.word	0x000031b0


	//   ....[3]....
        /*0b18*/ 	.word	0x00004520


	//   ....[4]....
        /*0b1c*/ 	.word	0x00005810


	//   ....[5]....
        /*0b20*/ 	.word	0x00005850


	//   ....[6]....
        /*0b24*/ 	.word	0x00008e00


	//   ....[7]....
        /*0b28*/ 	.word	0x00008e80


	//   ....[8]....
        /*0b2c*/ 	.word	0x00008eb0


	//   ....[9]....
        /*0b30*/ 	.word	0x00008f20


	//----- nvinfo : EIATTR_MAX_THREADS
	.align		4
.L_49:
        /*0b34*/ 	.byte	0x04, 0x05
        /*0b36*/ 	.short	(.L_51 - .L_50)
.L_50:
        /*0b38*/ 	.word	0x00000100
        /*0b3c*/ 	.word	0x00000001
        /*0b40*/ 	.word	0x00000001


	//----- nvinfo : EIATTR_CRS_STACK_SIZE
	.align		4
.L_51:
        /*0b44*/ 	.byte	0x04, 0x1e
        /*0b46*/ 	.short	(.L_53 - .L_52)
.L_52:
        /*0b48*/ 	.word	0x00000000


	//----- nvinfo : EIATTR_CBANK_PARAM_SIZE
	.align		4
.L_53:
        /*0b4c*/ 	.byte	0x03, 0x19
        /*0b4e*/ 	.short	0x0800


	//----- nvinfo : EIATTR_PARAM_CBANK
	.align		4
        /*0b50*/ 	.byte	0x04, 0x0a
        /*0b52*/ 	.short	(.L_55 - .L_54)
	.align		4
.L_54:
        /*0b54*/ 	.word	index@(.nv.constant0._ZN7cutlass13device_kernelINS_4gemm6kernel13GemmUniversalIN4cute5tupleIJiiiiEEENS1_10collective13CollectiveMmaINS1_35MainloopSm100TmaUmmaWarpSpecializedILi6ELi2ELi4ENS5_IJNS4_1CILi2EEESB_NSA_ILi1EEEEEEEENS5_IJNSA_ILi128EEESF_NSA_ILi64EEEEEENS_6half_tENS5_IJlSC_lEEESI_NS5_IJSC_llEEENS4_8TiledMMAINS4_8MMA_AtomIJNS4_26SM100_MMA_F16BF16_2x1SM_SSISI_SI_fLi128ELi128ELNS4_4UMMA5MajorE0ELSP_1ELNSO_7ScaleInE0ELSQ_0EEEEEENS4_6LayoutINS5_IJSC_SC_SC_EEENS5_IJNSA_ILi0EEESV_SV_EEEEENS5_IJNS4_10UnderscoreESY_SY_EEEEENS4_28SM100_TMA_2SM_LOAD_MULTICASTENS4_14ComposedLayoutINS4_7SwizzleILi3ELi4ELi3EEENS4_18smem_ptr_flag_bitsILi16EEENST_INS5_IJNSA_ILi8EEESG_EEENS5_IJSG_SC_EEEEEEEvNS4_8identityENS4_18SM100_TMA_2SM_LOADENS12_IS14_S16_NST_INS5_IJSG_S17_EEENS5_IJSC_SG_EEEEEEEvS1C_EENS_8epilogue10collective18CollectiveEpilogueINS1J_23Sm100TmaWarpSpecializedILi4ELi2ELi16ELb1ELb0EEEJNS5_IJSG_SF_SG_EEENS5_IJNST_ISG_SC_EENST_INS5_IJNSA_ILi16EEESB_EEES1F_EEEEESI_SJ_SI_SJ_NS1J_6fusion15FusionCallbacksIS1N_NS1U_17LinearCombinationISI_fSI_fLNS_15FloatRoundStyleE2EEES1O_S1T_JEEENS4_5SM1004TMEM4LOAD26SM100_TMEM_LOAD_32dp32b16xENS4_13SM90_TMA_LOADENS12_INS13_ILi1ELi4ELi3EEES16_NST_INS5_IJS17_S1Q_EEENS5_IJS1Q_SC_EEEEEEENS4_39AutoVectorizingCopyWithAssumedAlignmentILi128EEENS4_14SM90_TMA_STOREES29_S2B_S2B_EEEvvEEEEvNT_6ParamsE)
        /*0b58*/ 	.short	0x0380
        /*0b5a*/ 	.short	0x0800


	//----- nvinfo : EIATTR_SW_WAR
	.align		4
.L_55:
        /*0b5c*/ 	.byte	0x04, 0x36
        /*0b5e*/ 	.short	(.L_57 - .L_56)
.L_56:
        /*0b60*/ 	.word	0x00000008
.L_57:


//--------------------- .nv.callgraph             --------------------------
	.section	.nv.callgraph,"",@"SHT_CUDA_CALLGRAPH"
	.align	4
	.sectionentsize	8
	.align		4
        /*0000*/ 	.word	0x00000000
	.align		4
        /*0004*/ 	.word	0xffffffff
	.align		4
        /*0008*/ 	.word	index@(_ZN7cutlass13device_kernelINS_4gemm6kernel13GemmUniversalIN4cute5tupleIJiiiiEEENS1_10collective13CollectiveMmaINS1_35MainloopSm100TmaUmmaWarpSpecializedILi6ELi2ELi4ENS5_IJNS4_1CILi2EEESB_NSA_ILi1EEEEEEEENS5_IJNSA_ILi128EEESF_NSA_ILi64EEEEEENS_6half_tENS5_IJlSC_lEEESI_NS5_IJSC_llEEENS4_8TiledMMAINS4_8MMA_AtomIJNS4_26SM100_MMA_F16BF16_2x1SM_SSISI_SI_fLi128ELi128ELNS4_4UMMA5MajorE0ELSP_1ELNSO_7ScaleInE0ELSQ_0EEEEEENS4_6LayoutINS5_IJSC_SC_SC_EEENS5_IJNSA_ILi0EEESV_SV_EEEEENS5_IJNS4_10UnderscoreESY_SY_EEEEENS4_28SM100_TMA_2SM_LOAD_MULTICASTENS4_14ComposedLayoutINS4_7SwizzleILi3ELi4ELi3EEENS4_18smem_ptr_flag_bitsILi16EEENST_INS5_IJNSA_ILi8EEESG_EEENS5_IJSG_SC_EEEEEEEvNS4_8identityENS4_18SM100_TMA_2SM_LOADENS12_IS14_S16_NST_INS5_IJSG_S17_EEENS5_IJSC_SG_EEEEEEEvS1C_EENS_8epilogue10collective18CollectiveEpilogueINS1J_23Sm100TmaWarpSpecializedILi4ELi2ELi16ELb1ELb0EEEJNS5_IJSG_SF_SG_EEENS5_IJNST_ISG_SC_EENST_INS5_IJNSA_ILi16EEESB_EEES1F_EEEEESI_SJ_SI_SJ_NS1J_6fusion15FusionCallbacksIS1N_NS1U_17LinearCombinationISI_fSI_fLNS_15FloatRoundStyleE2EEES1O_S1T_JEEENS4_5SM1004TMEM4LOAD26SM100_TMEM_LOAD_32dp32b16xENS4_13SM90_TMA_LOADENS12_INS13_ILi1ELi4ELi3EEES16_NST_INS5_IJS17_S1Q_EEENS5_IJS1Q_SC_EEEEEEENS4_39AutoVectorizingCopyWithAssumedAlignmentILi128EEENS4_14SM90_TMA_STOREES29_S2B_S2B_EEEvvEEEEvNT_6ParamsE)
	.align		4
        /*000c*/ 	.word	index@(__assertfail)
	.align		4
        /*0010*/ 	.word	0x00000000
	.align		4
        /*0014*/ 	.word	0xfffffffe
	.align		4
        /*0018*/ 	.word	0x00000000
	.align		4
        /*001c*/ 	.word	0xfffffffd
	.align		4
        /*0020*/ 	.word	0x00000000
	.align		4
        /*0024*/ 	.word	0xfffffffc


//--------------------- .nv.constant4             --------------------------
	.section	.nv.constant4,"a",@progbits
	.align	8
	.align		8
.nv.constant4:
        /*0000*/ 	.dword	__assertfail
	.align		8
        /*0008*/ 	.dword	__unnamed_1
	.align		8
        /*0010*/ 	.dword	__unnamed_2
	.align		8
        /*0018*/ 	.dword	_ZN40_INTERNAL_3543ced5_4_k_cu_bee312c0_366644cuda3std3__45__cpo5beginE
	.align		8
        /*0020*/ 	.dword	_ZN40_INTERNAL_3543ced5_4_k_cu_bee312c0_366644cuda3std3__45__cpo3endE
	.align		8
        /*0028*/ 	.dword	_ZN40_INTERNAL_3543ced5_4_k_cu_bee312c0_366644cuda3std3__45__cpo6cbeginE
	.align		8
        /*0030*/ 	.dword	_ZN40_INTERNAL_3543ced5_4_k_cu_bee312c0_366644cuda3std3__45__cpo4cendE
	.align		8
        /*0038*/ 	.dword	_ZN40_INTERNAL_3543ced5_4_k_cu_bee312c0_366644cuda3std3__442_GLOBAL__N__3543ced5_4_k_cu_bee312c0_366646ignoreE
	.align		8
        /*0040*/ 	.dword	_ZN40_INTERNAL_3543ced5_4_k_cu_bee312c0_366644cuda3std3__419piecewise_constructE
	.align		8
        /*0048*/ 	.dword	_ZN40_INTERNAL_3543ced5_4_k_cu_bee312c0_366644cuda3std3__48in_placeE
	.align		8
        /*0050*/ 	.dword	_ZN40_INTERNAL_3543ced5_4_k_cu_bee312c0_366644cuda3std6ranges3__45__cpo4swapE
	.align		8
        /*0058*/ 	.dword	_ZN40_INTERNAL_3543ced5_4_k_cu_bee312c0_366644cuda3std6ranges3__45__cpo9iter_moveE
	.align		8
        /*0060*/ 	.dword	_ZN40_INTERNAL_3543ced5_4_k_cu_bee312c0_366644cute7productE
	.align		8
        /*0068*/ 	.dword	_ZN40_INTERNAL_3543ced5_4_k_cu_bee312c0_366644cute1_E
	.align		8
        /*0070*/ 	.dword	$str$25
	.align		8
        /*0078*/ 	.dword	$str$26
	.align		8
        /*0080*/ 	.dword	$str$27
	.align		8
        /*0088*/ 	.dword	$str$28


//--------------------- .text._ZN7cutlass13device_kernelINS_4gemm6kernel13GemmUniversalIN4cute5tupleIJiiiiEEENS1_10collective13CollectiveMmaINS1_35MainloopSm100TmaUmmaWarpSpecializedILi6ELi2ELi4ENS5_IJNS4_1CILi2EEESB_NSA_ILi1EEEEEEEENS5_IJNSA_ILi128EEESF_NSA_ILi64EEEEEENS_6half_tENS5_IJlSC_lEEESI_NS5_IJSC_llEEENS4_8TiledMMAINS4_8MMA_AtomIJNS4_26SM100_MMA_F16BF16_2x1SM_SSISI_SI_fLi128ELi128ELNS4_4UMMA5MajorE0ELSP_1ELNSO_7ScaleInE0ELSQ_0EEEEEENS4_6LayoutINS5_IJSC_SC_SC_EEENS5_IJNSA_ILi0EEESV_SV_EEEEENS5_IJNS4_10UnderscoreESY_SY_EEEEENS4_28SM100_TMA_2SM_LOAD_MULTICASTENS4_14ComposedLayoutINS4_7SwizzleILi3ELi4ELi3EEENS4_18smem_ptr_flag_bitsILi16EEENST_INS5_IJNSA_ILi8EEESG_EEENS5_IJSG_SC_EEEEEEEvNS4_8identityENS4_18SM100_TMA_2SM_LOADENS12_IS14_S16_NST_INS5_IJSG_S17_EEENS5_IJSC_SG_EEEEEEEvS1C_EENS_8epilogue10collective18CollectiveEpilogueINS1J_23Sm100TmaWarpSpecializedILi4ELi2ELi16ELb1ELb0EEEJNS5_IJSG_SF_SG_EEENS5_IJNST_ISG_SC_EENST_INS5_IJNSA_ILi16EEESB_EEES1F_EEEEESI_SJ_SI_SJ_NS1J_6fusion15FusionCallbacksIS1N_NS1U_17LinearCombinationISI_fSI_fLNS_15FloatRoundStyleE2EEES1O_S1T_JEEENS4_5SM1004TMEM4LOAD26SM100_TMEM_LOAD_32dp32b16xENS4_13SM90_TMA_LOADENS12_INS13_ILi1ELi4ELi3EEES16_NST_INS5_IJS17_S1Q_EEENS5_IJS1Q_SC_EEEEEEENS4_39AutoVectorizingCopyWithAssumedAlignmentILi128EEENS4_14SM90_TMA_STOREES29_S2B_S2B_EEEvvEEEEvNT_6ParamsE --------------------------
	.section	.text._ZN7cutlass13device_kernelINS_4gemm6kernel13GemmUniversalIN4cute5tupleIJiiiiEEENS1_10collective13CollectiveMmaINS1_35MainloopSm100TmaUmmaWarpSpecializedILi6ELi2ELi4ENS5_IJNS4_1CILi2EEESB_NSA_ILi1EEEEEEEENS5_IJNSA_ILi128EEESF_NSA_ILi64EEEEEENS_6half_tENS5_IJlSC_lEEESI_NS5_IJSC_llEEENS4_8TiledMMAINS4_8MMA_AtomIJNS4_26SM100_MMA_F16BF16_2x1SM_SSISI_SI_fLi128ELi128ELNS4_4UMMA5MajorE0ELSP_1ELNSO_7ScaleInE0ELSQ_0EEEEEENS4_6LayoutINS5_IJSC_SC_SC_EEENS5_IJNSA_ILi0EEESV_SV_EEEEENS5_IJNS4_10UnderscoreESY_SY_EEEEENS4_28SM100_TMA_2SM_LOAD_MULTICASTENS4_14ComposedLayoutINS4_7SwizzleILi3ELi4ELi3EEENS4_18smem_ptr_flag_bitsILi16EEENST_INS5_IJNSA_ILi8EEESG_EEENS5_IJSG_SC_EEEEEEEvNS4_8identityENS4_18SM100_TMA_2SM_LOADENS12_IS14_S16_NST_INS5_IJSG_S17_EEENS5_IJSC_SG_EEEEEEEvS1C_EENS_8epilogue10collective18CollectiveEpilogueINS1J_23Sm100TmaWarpSpecializedILi4ELi2ELi16ELb1ELb0EEEJNS5_IJSG_SF_SG_EEENS5_IJNST_ISG_SC_EENST_INS5_IJNSA_ILi16EEESB_EEES1F_EEEEESI_SJ_SI_SJ_NS1J_6fusion15FusionCallbacksIS1N_NS1U_17LinearCombinationISI_fSI_fLNS_15FloatRoundStyleE2EEES1O_S1T_JEEENS4_5SM1004TMEM4LOAD26SM100_TMEM_LOAD_32dp32b16xENS4_13SM90_TMA_LOADENS12_INS13_ILi1ELi4ELi3EEES16_NST_INS5_IJS17_S1Q_EEENS5_IJS1Q_SC_EEEEEEENS4_39AutoVectorizingCopyWithAssumedAlignmentILi128EEENS4_14SM90_TMA_STOREES29_S2B_S2B_EEEvvEEEEvNT_6ParamsE,"ax",@progbits
	.align	128
.text._ZN7cutlass13device_kernelINS_4gemm6kernel13GemmUniversalIN4cute5tupleIJiiiiEEENS1_10collective13CollectiveMmaINS1_35MainloopSm100TmaUmmaWarpSpecializedILi6ELi2ELi4ENS5_IJNS4_1CILi2EEESB_NSA_ILi1EEEEEEEENS5_IJNSA_ILi128EEESF_NSA_ILi64EEEEEENS_6half_tENS5_IJlSC_lEEESI_NS5_IJSC_llEEENS4_8TiledMMAINS4_8MMA_AtomIJNS4_26SM100_MMA_F16BF16_2x1SM_SSISI_SI_fLi128ELi128ELNS4_4UMMA5MajorE0ELSP_1ELNSO_7ScaleInE0ELSQ_0EEEEEENS4_6LayoutINS5_IJSC_SC_SC_EEENS5_IJNSA_ILi0EEESV_SV_EEEEENS5_IJNS4_10UnderscoreESY_SY_EEEEENS4_28SM100_TMA_2SM_LOAD_MULTICASTENS4_14ComposedLayoutINS4_7SwizzleILi3ELi4ELi3EEENS4_18smem_ptr_flag_bitsILi16EEENST_INS5_IJNSA_ILi8EEESG_EEENS5_IJSG_SC_EEEEEEEvNS4_8identityENS4_18SM100_TMA_2SM_LOADENS12_IS14_S16_NST_INS5_IJSG_S17_EEENS5_IJSC_SG_EEEEEEEvS1C_EENS_8epilogue10collective18CollectiveEpilogueINS1J_23Sm100TmaWarpSpecializedILi4ELi2ELi16ELb1ELb0EEEJNS5_IJSG_SF_SG_EEENS5_IJNST_ISG_SC_EENST_INS5_IJNSA_ILi16EEESB_EEES1F_EEEEESI_SJ_SI_SJ_NS1J_6fusion15FusionCallbacksIS1N_NS1U_17LinearCombinationISI_fSI_fLNS_15FloatRoundStyleE2EEES1O_S1T_JEEENS4_5SM1004TMEM4LOAD26SM100_TMEM_LOAD_32dp32b16xENS4_13SM90_TMA_LOADENS12_INS13_ILi1ELi4ELi3EEES16_NST_INS5_IJS17_S1Q_EEENS5_IJS1Q_SC_EEEEEEENS4_39AutoVectorizingCopyWithAssumedAlignmentILi128EEENS4_14SM90_TMA_STOREES29_S2B_S2B_EEEvvEEEEvNT_6ParamsE:
        .type           _ZN7cutlass13device_kernelINS_4gemm6kernel13GemmUniversalIN4cute5tupleIJiiiiEEENS1_10collective13CollectiveMmaINS1_35MainloopSm100TmaUmmaWarpSpecializedILi6ELi2ELi4ENS5_IJNS4_1CILi2EEESB_NSA_ILi1EEEEEEEENS5_IJNSA_ILi128EEESF_NSA_ILi64EEEEEENS_6half_tENS5_IJlSC_lEEESI_NS5_IJSC_llEEENS4_8TiledMMAINS4_8MMA_AtomIJNS4_26SM100_MMA_F16BF16_2x1SM_SSISI_SI_fLi128ELi128ELNS4_4UMMA5MajorE0ELSP_1ELNSO_7ScaleInE0ELSQ_0EEEEEENS4_6LayoutINS5_IJSC_SC_SC_EEENS5_IJNSA_ILi0EEESV_SV_EEEEENS5_IJNS4_10UnderscoreESY_SY_EEEEENS4_28SM100_TMA_2SM_LOAD_MULTICASTENS4_14ComposedLayoutINS4_7SwizzleILi3ELi4ELi3EEENS4_18smem_ptr_flag_bitsILi16EEENST_INS5_IJNSA_ILi8EEESG_EEENS5_IJSG_SC_EEEEEEEvNS4_8identityENS4_18SM100_TMA_2SM_LOADENS12_IS14_S16_NST_INS5_IJSG_S17_EEENS5_IJSC_SG_EEEEEEEvS1C_EENS_8epilogue10collective18CollectiveEpilogueINS1J_23Sm100TmaWarpSpecializedILi4ELi2ELi16ELb1ELb0EEEJNS5_IJSG_SF_SG_EEENS5_IJNST_ISG_SC_EENST_INS5_IJNSA_ILi16EEESB_EEES1F_EEEEESI_SJ_SI_SJ_NS1J_6fusion15FusionCallbacksIS1N_NS1U_17LinearCombinationISI_fSI_fLNS_15FloatRoundStyleE2EEES1O_S1T_JEEENS4_5SM1004TMEM4LOAD26SM100_TMEM_LOAD_32dp32b16xENS4_13SM90_TMA_LOADENS12_INS13_ILi1ELi4ELi3EEES16_NST_INS5_IJS17_S1Q_EEENS5_IJS1Q_SC_EEEEEEENS4_39AutoVectorizingCopyWithAssumedAlignmentILi128EEENS4_14SM90_TMA_STOREES29_S2B_S2B_EEEvvEEEEvNT_6ParamsE,@function
        .size           _ZN7cutlass13device_kernelINS_4gemm6kernel13GemmUniversalIN4cute5tupleIJiiiiEEENS1_10collective13CollectiveMmaINS1_35MainloopSm100TmaUmmaWarpSpecializedILi6ELi2ELi4ENS5_IJNS4_1CILi2EEESB_NSA_ILi1EEEEEEEENS5_IJNSA_ILi128EEESF_NSA_ILi64EEEEEENS_6half_tENS5_IJlSC_lEEESI_NS5_IJSC_llEEENS4_8TiledMMAINS4_8MMA_AtomIJNS4_26SM100_MMA_F16BF16_2x1SM_SSISI_SI_fLi128ELi128ELNS4_4UMMA5MajorE0ELSP_1ELNSO_7ScaleInE0ELSQ_0EEEEEENS4_6LayoutINS5_IJSC_SC_SC_EEENS5_IJNSA_ILi0EEESV_SV_EEEEENS5_IJNS4_10UnderscoreESY_SY_EEEEENS4_28SM100_TMA_2SM_LOAD_MULTICASTENS4_14ComposedLayoutINS4_7SwizzleILi3ELi4ELi3EEENS4_18smem_ptr_flag_bitsILi16EEENST_INS5_IJNSA_ILi8EEESG_EEENS5_IJSG_SC_EEEEEEEvNS4_8identityENS4_18SM100_TMA_2SM_LOADENS12_IS14_S16_NST_INS5_IJSG_S17_EEENS5_IJSC_SG_EEEEEEEvS1C_EENS_8epilogue10collective18CollectiveEpilogueINS1J_23Sm100TmaWarpSpecializedILi4ELi2ELi16ELb1ELb0EEEJNS5_IJSG_SF_SG_EEENS5_IJNST_ISG_SC_EENST_INS5_IJNSA_ILi16EEESB_EEES1F_EEEEESI_SJ_SI_SJ_NS1J_6fusion15FusionCallbacksIS1N_NS1U_17LinearCombinationISI_fSI_fLNS_15FloatRoundStyleE2EEES1O_S1T_JEEENS4_5SM1004TMEM4LOAD26SM100_TMEM_LOAD_32dp32b16xENS4_13SM90_TMA_LOADENS12_INS13_ILi1ELi4ELi3EEES16_NST_INS5_IJS17_S1Q_EEENS5_IJS1Q_SC_EEEEEEENS4_39AutoVectorizingCopyWithAssumedAlignmentILi128EEENS4_14SM90_TMA_STOREES29_S2B_S2B_EEEvvEEEEvNT_6ParamsE,(.L_x_203 - _ZN7cutlass13device_kernelINS_4gemm6kernel13GemmUniversalIN4cute5tupleIJiiiiEEENS1_10collective13CollectiveMmaINS1_35MainloopSm100TmaUmmaWarpSpecializedILi6ELi2ELi4ENS5_IJNS4_1CILi2EEESB_NSA_ILi1EEEEEEEENS5_IJNSA_ILi128EEESF_NSA_ILi64EEEEEENS_6half_tENS5_IJlSC_lEEESI_NS5_IJSC_llEEENS4_8TiledMMAINS4_8MMA_AtomIJNS4_26SM100_MMA_F16BF16_2x1SM_SSISI_SI_fLi128ELi128ELNS4_4UMMA5MajorE0ELSP_1ELNSO_7ScaleInE0ELSQ_0EEEEEENS4_6LayoutINS5_IJSC_SC_SC_EEENS5_IJNSA_ILi0EEESV_SV_EEEEENS5_IJNS4_10UnderscoreESY_SY_EEEEENS4_28SM100_TMA_2SM_LOAD_MULTICASTENS4_14ComposedLayoutINS4_7SwizzleILi3ELi4ELi3EEENS4_18smem_ptr_flag_bitsILi16EEENST_INS5_IJNSA_ILi8EEESG_EEENS5_IJSG_SC_EEEEEEEvNS4_8identityENS4_18SM100_TMA_2SM_LOADENS12_IS14_S16_NST_INS5_IJSG_S17_EEENS5_IJSC_SG_EEEEEEEvS1C_EENS_8epilogue10collective18CollectiveEpilogueINS1J_23Sm100TmaWarpSpecializedILi4ELi2ELi16ELb1ELb0EEEJNS5_IJSG_SF_SG_EEENS5_IJNST_ISG_SC_EENST_INS5_IJNSA_ILi16EEESB_EEES1F_EEEEESI_SJ_SI_SJ_NS1J_6fusion15FusionCallbacksIS1N_NS1U_17LinearCombinationISI_fSI_fLNS_15FloatRoundStyleE2EEES1O_S1T_JEEENS4_5SM1004TMEM4LOAD26SM100_TMEM_LOAD_32dp32b16xENS4_13SM90_TMA_LOADENS12_INS13_ILi1ELi4ELi3EEES16_NST_INS5_IJS17_S1Q_EEENS5_IJS1Q_SC_EEEEEEENS4_39AutoVectorizingCopyWithAssumedAlignmentILi128EEENS4_14SM90_TMA_STOREES29_S2B_S2B_EEEvvEEEEvNT_6ParamsE)
        .other          _ZN7cutlass13device_kernelINS_4gemm6kernel13GemmUniversalIN4cute5tupleIJiiiiEEENS1_10collective13CollectiveMmaINS1_35MainloopSm100TmaUmmaWarpSpecializedILi6ELi2ELi4ENS5_IJNS4_1CILi2EEESB_NSA_ILi1EEEEEEEENS5_IJNSA_ILi128EEESF_NSA_ILi64EEEEEENS_6half_tENS5_IJlSC_lEEESI_NS5_IJSC_llEEENS4_8TiledMMAINS4_8MMA_AtomIJNS4_26SM100_MMA_F16BF16_2x1SM_SSISI_SI_fLi128ELi128ELNS4_4UMMA5MajorE0ELSP_1ELNSO_7ScaleInE0ELSQ_0EEEEEENS4_6LayoutINS5_IJSC_SC_SC_EEENS5_IJNSA_ILi0EEESV_SV_EEEEENS5_IJNS4_10UnderscoreESY_SY_EEEEENS4_28SM100_TMA_2SM_LOAD_MULTICASTENS4_14ComposedLayoutINS4_7SwizzleILi3ELi4ELi3EEENS4_18smem_ptr_flag_bitsILi16EEENST_INS5_IJNSA_ILi8EEESG_EEENS5_IJSG_SC_EEEEEEEvNS4_8identityENS4_18SM100_TMA_2SM_LOADENS12_IS14_S16_NST_INS5_IJSG_S17_EEENS5_IJSC_SG_EEEEEEEvS1C_EENS_8epilogue10collective18CollectiveEpilogueINS1J_23Sm100TmaWarpSpecializedILi4ELi2ELi16ELb1ELb0EEEJNS5_IJSG_SF_SG_EEENS5_IJNST_ISG_SC_EENST_INS5_IJNSA_ILi16EEESB_EEES1F_EEEEESI_SJ_SI_SJ_NS1J_6fusion15FusionCallbacksIS1N_NS1U_17LinearCombinationISI_fSI_fLNS_15FloatRoundStyleE2EEES1O_S1T_JEEENS4_5SM1004TMEM4LOAD26SM100_TMEM_LOAD_32dp32b16xENS4_13SM90_TMA_LOADENS12_INS13_ILi1ELi4ELi3EEES16_NST_INS5_IJS17_S1Q_EEENS5_IJS1Q_SC_EEEEEEENS4_39AutoVectorizingCopyWithAssumedAlignmentILi128EEENS4_14SM90_TMA_STOREES29_S2B_S2B_EEEvvEEEEvNT_6ParamsE,@"STO_CUDA_ENTRY STV_DEFAULT"
_ZN7cutlass13device_kernelINS_4gemm6kernel13GemmUniversalIN4cute5tupleIJiiiiEEENS1_10collective13CollectiveMmaINS1_35MainloopSm100TmaUmmaWarpSpecializedILi6ELi2ELi4ENS5_IJNS4_1CILi2EEESB_NSA_ILi1EEEEEEEENS5_IJNSA_ILi128EEESF_NSA_ILi64EEEEEENS_6half_tENS5_IJlSC_lEEESI_NS5_IJSC_llEEENS4_8TiledMMAINS4_8MMA_AtomIJNS4_26SM100_MMA_F16BF16_2x1SM_SSISI_SI_fLi128ELi128ELNS4_4UMMA5MajorE0ELSP_1ELNSO_7ScaleInE0ELSQ_0EEEEEENS4_6LayoutINS5_IJSC_SC_SC_EEENS5_IJNSA_ILi0EEESV_SV_EEEEENS5_IJNS4_10UnderscoreESY_SY_EEEEENS4_28SM100_TMA_2SM_LOAD_MULTICASTENS4_14ComposedLayoutINS4_7SwizzleILi3ELi4ELi3EEENS4_18smem_ptr_flag_bitsILi16EEENST_INS5_IJNSA_ILi8EEESG_EEENS5_IJSG_SC_EEEEEEEvNS4_8identityENS4_18SM100_TMA_2SM_LOADENS12_IS14_S16_NST_INS5_IJSG_S17_EEENS5_IJSC_SG_EEEEEEEvS1C_EENS_8epilogue10collective18CollectiveEpilogueINS1J_23Sm100TmaWarpSpecializedILi4ELi2ELi16ELb1ELb0EEEJNS5_IJSG_SF_SG_EEENS5_IJNST_ISG_SC_EENST_INS5_IJNSA_ILi16EEESB_EEES1F_EEEEESI_SJ_SI_SJ_NS1J_6fusion15FusionCallbacksIS1N_NS1U_17LinearCombinationISI_fSI_fLNS_15FloatRoundStyleE2EEES1O_S1T_JEEENS4_5SM1004TMEM4LOAD26SM100_TMEM_LOAD_32dp32b16xENS4_13SM90_TMA_LOADENS12_INS13_ILi1ELi4ELi3EEES16_NST_INS5_IJS17_S1Q_EEENS5_IJS1Q_SC_EEEEEEENS4_39AutoVectorizingCopyWithAssumedAlignmentILi128EEENS4_14SM90_TMA_STOREES29_S2B_S2B_EEEvvEEEEvNT_6ParamsE:
[----:B------:R-:W1:Y:S01]  /*0000*/  LDC R1, c[0x0][0x37c] ;  /* 0x0000df00ff017b82 */ /* 0x000e620000000800 */
[----:B------:R-:W2:Y:S01]  /*0010*/  S2R R60, SR_TID.X ;  /* 0x00000000003c7919 */ /* 0x000ea20000002100 */
[----:B------:R-:W3:Y:S06]  /*0020*/  LDCU.64 UR8, c[0x0][0x890] ;  /* 0x00011200ff0877ac */ /* 0x000eec0008000a00 */
[----:B------:R-:W4:Y:S01]  /*0030*/  S2UR UR47, SR_CgaCtaId ;  /* 0x00000000002f79c3 */ /* 0x000f220000008800 */
[----:B------:R-:W-:Y:S02]  /*0040*/  PRMT R46, RZ, 0x7610, R46 ;  /* 0x00007610ff2e7816 */ /* 0x000fe4000000002e */
[----:B------:R-:W-:Y:S01]  /*0050*/  ELECT P1, URZ, PT ;  /* 0x0000000000ff782f */ /* 0x000fe20003820000 */
[----:B---3--:R-:W-:-:S04]  /*0060*/  UISETP.NE.U32.AND UP0, UPT, UR8, URZ, UPT ;  /* 0x000000ff0800728c */ /* 0x008fc8000bf05070 */
[----:B------:R-:W-:Y:S02]  /*0070*/  UISETP.NE.AND.EX UP0, UPT, UR9, URZ, UPT, UP0 ;  /* 0x000000ff0900728c */ /* 0x000fe4000bf05300 */
[----:B----4-:R-:W-:Y:S02]  /*0080*/  ULOP3.LUT UR48, UR47, 0x1, URZ, 0xc0, !UPT ;  /* 0x000000012f307892 */ /* 0x010fe4000f8ec0ff */
[----:B------:R-:W-:Y:S01]  /*0090*/  ULOP3.LUT UR49, UR47, 0x1, URZ, 0x3c, !UPT ;  /* 0x000000012f317892 */ /* 0x000fe2000f8e3cff */
[----:B--2---:R-:W-:-:S05]  /*00a0*/  SHF.R.U32.HI R47, RZ, 0x5, R60 ;  /* 0x00000005ff2f7819 */ /* 0x004fca000001163c */
[----:B------:R-:W2:Y:S02]  /*00b0*/  SHFL.IDX PT, R0, R47, RZ, 0x1f ;  /* 0x00001fff2f007589 */ /* 0x000ea400000e0000 */
[----:B--2---:R-:W-:Y:S01]  /*00c0*/  R2UR UR25, R0 ;  /* 0x00000000001972ca */ /* 0x004fe200000e0000 */
[----:B-1----:R-:W-:-:S14]  /*00d0*/  BRA.U UP0, `(.L_x_0) ;  /* 0x0000000100307547 */ /* 0x002fdc000b800000 */
[----:B------:R-:W1:Y:S02]  /*00e0*/  LDCU.64 UR4, c[0x0][0x888] ;  /* 0x00011100ff0477ac */ /* 0x000e640008000a00 */
[----:B-1----:R-:W-:-:S04]  /*00f0*/  UISETP.NE.U32.AND UP0, UPT, UR4, URZ, UPT ;  /* 0x000000ff0400728c */ /* 0x002fc8000bf05070 */
[----:B------:R-:W-:-:S09]  /*0100*/  UISETP.NE.AND.EX UP0, UPT, UR5, URZ, UPT, UP0 ;  /* 0x000000ff0500728c */ /* 0x000fd2000bf05300 */
[----:B------:R-:W-:Y:S05]  /*0110*/  BRA.U !UP0, `(.L_x_1) ;  /* 0x0000000108147547 */ /* 0x000fea000b800000 */
[----:B------:R-:W1:Y:S01]  /*0120*/  LDC.64 R2, c[0x0][0x888] ;  /* 0x00022200ff027b82 */ /* 0x000e620000000a00 */
[----:B------:R-:W1:Y:S02]  /*0130*/  LDCU.64 UR4, c[0x0][0x358] ;  /* 0x00006b00ff0477ac */ /* 0x000e640008000a00 */
[----:B-1----:R1:W5:Y:S01]  /*0140*/  LDG.E R27, desc[UR4][R2.64] ;  /* 0x00000004021b7981 */ /* 0x002362000c1e1900 */
[----:B------:R-:W-:Y:S01]  /*0150*/  HFMA2 R46, -RZ, RZ, 0, 5.9604644775390625e-08 ;  /* 0x00000001ff2e7431 */ /* 0x000fe200000001ff */
[----:B------:R-:W-:Y:S05]  /*0160*/  BRA `(.L_x_0) ;  /* 0x00000000000c7947 */ /* 0x000fea0003800000 */
.L_x_1:
[----:B------:R-:W1:Y:S01]  /*0170*/  LDCU UR4, c[0x0][0x880] ;  /* 0x00011000ff0477ac */ /* 0x000e620008000800 */
[----:B------:R-:W-:Y:S01]  /*0180*/  HFMA2 R46, -RZ, RZ, 0, 5.9604644775390625e-08 ;  /* 0x00000001ff2e7431 */ /* 0x000fe200000001ff */
[----:B-1----:R-:W-:-:S07]  /*0190*/  MOV R27, UR4 ;  /* 0x00000004001b7c02 */ /* 0x002fce0008000f00 */
.L_x_0:
[----:B------:R-:W2:Y:S02]  /*01a0*/  LDCU.64 UR4, c[0x0][0x8b0] ;  /* 0x00011600ff0477ac */ /* 0x000ea40008000a00 */
[----:B--2---:R-:W-:-:S04]  /*01b0*/  UISETP.NE.U32.AND UP0, UPT, UR4, URZ, UPT ;  /* 0x000000ff0400728c */ /* 0x004fc8000bf05070 */
[----:B------:R-:W-:-:S09]  /*01c0*/  UISETP.NE.AND.EX UP0, UPT, UR5, URZ, UPT, UP0 ;  /* 0x000000ff0500728c */ /* 0x000fd2000bf05300 */
[----:B------:R-:W-:Y:S05]  /*01d0*/  BRA.U UP0, `(.L_x_2) ;  /* 0x0000000100287547 */ /* 0x000fea000b800000 */
[----:B------:R-:W2:Y:S02]  /*01e0*/  LDCU.64 UR4, c[0x0][0x8a8] ;  /* 0x00011500ff0477ac */ /* 0x000ea40008000a00 */
[----:B--2---:R-:W-:-:S04]  /*01f0*/  UISETP.NE.U32.AND UP0, UPT, UR4, URZ, UPT ;  /* 0x000000ff0400728c */ /* 0x004fc8000bf05070 */
[----:B------:R-:W-:-:S09]  /*0200*/  UISETP.NE.AND.EX UP0, UPT, UR5, URZ, UPT, UP0 ;  /* 0x000000ff0500728c */ /* 0x000fd2000bf05300 */
[----:B------:R-:W-:Y:S05]  /*0210*/  BRA.U !UP0, `(.L_x_3) ;  /* 0x0000000108107547 */ /* 0x000fea000b800000 */
[----:B------:R-:W2:Y:S01]  /*0220*/  LDC.64 R24, c[0x0][0x8a8] ;  /* 0x00022a00ff187b82 */ /* 0x000ea20000000a00 */
[----:B------:R-:W2:Y:S02]  /*0230*/  LDCU.64 UR4, c[0x0][0x358] ;  /* 0x00006b00ff0477ac */ /* 0x000ea40008000a00 */
[----:B--2---:R2:W5:Y:S01]  /*0240*/  LDG.E R24, desc[UR4][R24.64] ;  /* 0x0000000418187981 */ /* 0x004562000c1e1900 */
[----:B------:R-:W-:Y:S05]  /*0250*/  BRA `(.L_x_2) ;  /* 0x0000000000087947 */ /* 0x000fea0003800000 */
.L_x_3:
[----:B------:R-:W2:Y:S02]  /*0260*/  LDCU UR4, c[0x0][0x8a0] ;  /* 0x00011400ff0477ac */ /* 0x000ea40008000800 */
[----:B--2---:R-:W-:Y:S02]  /*0270*/  MOV R24, UR4 ;  /* 0x0000000400187c02 */ /* 0x004fe40008000f00 */
.L_x_2:
[----:B------:R-:W-:Y:S01]  /*0280*/  IMAD.U32 R0, RZ, RZ, UR25 ;  /* 0x00000019ff007e24 */ /* 0x000fe2000f8e00ff */
[----:B------:R-:W-:Y:S04]  /*0290*/  BSSY.RECONVERGENT B0, `(.L_x_4) ;  /* 0x000000c000007945 */ /* 0x000fe80003800200 */
[C---:B------:R-:W-:Y:S02]  /*02a0*/  ISETP.NE.OR P2, PT, R0.reuse, 0x1, !P1 ;  /* 0x000000010000780c */ /* 0x040fe40004f45670 */
[----:B------:R-:W-:-:S11]  /*02b0*/  ISETP.NE.OR P0, PT, R0, 0x3, !P1 ;  /* 0x000000030000780c */ /* 0x000fd60004f05670 */
[----:B------:R-:W-:Y:S05]  /*02c0*/  @P2 BRA `(.L_x_5) ;  /* 0x0000000000202947 */ /* 0x000fea0003800000 */
[----:B------:R-:W3:Y:S02]  /*02d0*/  LDCU.64 UR4, c[0x0][0x348] ;  /* 0x00006900ff0477ac */ /* 0x000ee40008000a00 */
[----:B---3--:R-:W-:Y:S02]  /*02e0*/  UIADD3 UR6, UP1, UPT, UR4, 0x80, URZ ;  /* 0x0000008004067890 */ /* 0x008fe4000ff3e0ff */
[----:B------:R-:W-:Y:S02]  /*02f0*/  UIADD3 UR4, UP0, UPT, UR4, 0x180, URZ ;  /* 0x0000018004047890 */ /* 0x000fe4000ff1e0ff */
[----:B------:R-:W-:Y:S02]  /*0300*/  UIADD3.X UR7, UPT, UPT, URZ, UR5, URZ, UP1, !UPT ;  /* 0x00000005ff077290 */ /* 0x000fe40008ffe4ff */
[----:B------:R-:W-:-:S07]  /*0310*/  UIADD3.X UR5, UPT, UPT, URZ, UR5, URZ, UP0, !UPT ;  /* 0x00000005ff057290 */ /* 0x000fce00087fe4ff */
[----:B------:R3:W-:Y:S02]  /*0320*/  UTMACCTL.PF [UR6] ;  /* 0x00000000060079b9 */ /* 0x0007e40008040000 */
[----:B------:R3:W-:Y:S02]  /*0330*/  UTMACCTL.PF [UR4] ;  /* 0x00000000040079b9 */ /* 0x0007e40008040000 */
[----:B---3--:R-:W-:Y:S01]  /*0340*/  NOP ;  /* 0x0000000000007918 */ /* 0x008fe20000000000 */
.L_x_5:
[----:B------:R-:W-:Y:S05]  /*0350*/  BSYNC.RECONVERGENT B0 ;  /* 0x0000000000007941 */ /* 0x000fea0003800200 */
.L_x_4:
[----:B------:R-:W-:Y:S04]  /*0360*/  BSSY.RECONVERGENT B0, `(.L_x_6) ;  /* 0x000000a000007945 */ /* 0x000fe80003800200 */
        /* <DEDUP_REMOVED lines=9> */
.L_x_7:
[----:B------:R-:W-:Y:S05]  /*0400*/  BSYNC.RECONVERGENT B0 ;  /* 0x0000000000007941 */ /* 0x000fea0003800200 */
.L_x_6:
[----:B------:R-:W3:Y:S01]  /*0410*/  LDCU.64 UR4, c[0x0][0x888] ;  /* 0x00011100ff0477ac */ /* 0x000ee20008000a00 */
[----:B------:R-:W-:Y:S02]  /*0420*/  UISETP.EQ.U32.AND UP1, UPT, UR8, URZ, UPT ;  /* 0x000000ff0800728c */ /* 0x000fe4000bf22070 */
[----:B------:R-:W-:Y:S02]  /*0430*/  UPLOP3.LUT UP3, UPT, UPT, UPT, UPT, 0x80, 0x8 ;  /* 0x000000000008789c */ /* 0x000fe40003f6f070 */
[----:B---3--:R-:W-:-:S04]  /*0440*/  UISETP.NE.U32.AND UP0, UPT, UR4, URZ, UPT ;  /* 0x000000ff0400728c */ /* 0x008fc8000bf05070 */
[----:B------:R-:W-:-:S04]  /*0450*/  UISETP.NE.AND.EX UP0, UPT, UR5, URZ, UPT, UP0 ;  /* 0x000000ff0500728c */ /* 0x000fc8000bf05300 */
[----:B------:R-:W-:-:S04]  /*0460*/  UISETP.EQ.OR.EX UP2, UPT, UR9, URZ, !UP0, UP1 ;  /* 0x000000ff0900728c */ /* 0x000fc8000c742710 */
[----:B------:R-:W-:-:S06]  /*0470*/  UP2UR UR4, UPR, URZ, 0x4 ;  /* 0x00000004ff047883 */ /* 0x000fcc0008000000 */
[----:B------:R-:W-:Y:S01]  /*0480*/  MOV R51, UR4 ;  /* 0x0000000400337c02 */ /* 0x000fe20008000f00 */
[----:B------:R-:W-:Y:S06]  /*0490*/  BRA.U !UP2, `(.L_x_8) ;  /* 0x000000010a207547 */ /* 0x000fec000b800000 */
[----:B------:R-:W-:Y:S01]  /*04a0*/  UISETP.NE.U32.AND UP1, UPT, UR8, URZ, UPT ;  /* 0x000000ff0800728c */ /* 0x000fe2000bf25070 */
[----:B-----5:R-:W-:Y:S01]  /*04b0*/  FSETP.NEU.AND P0, PT, R27, RZ, PT ;  /* 0x000000ff1b00720b */ /* 0x020fe20003f0d000 */
[----:B------:R-:W-:Y:S02]  /*04c0*/  USEL UR4, URZ, 0xffffffff, UP0 ;  /* 0xffffffffff047887 */ /* 0x000fe40008000000 */
[----:B------:R-:W-:-:S10]  /*04d0*/  UISETP.NE.AND.EX UP1, UPT, UR9, URZ, UPT, UP1 ;  /* 0x000000ff0900728c */ /* 0x000fd4000bf25310 */
[----:B------:R-:W-:Y:S01]  /*04e0*/  VOTEU.ANY UP0, P0 ;  /* 0x0000000000ff7886 */ /* 0x000fe20000000100 */
[----:B------:R-:W-:-:S04]  /*04f0*/  @!UP1 USEL UR4, URZ, 0xffffffff, UP0 ;  /* 0xffffffffff049887 */ /* 0x000fc80008000000 */
[----:B------:R-:W-:-:S04]  /*0500*/  ULOP3.LUT UR4, UR4, 0x1, URZ, 0xc0, !UPT ;  /* 0x0000000104047892 */ /* 0x000fc8000f8ec0ff */
[----:B------:R-:W-:-:S11]  /*0510*/  UISETP.NE.U32.AND UP3, UPT, UR4, 0x1, UPT ;  /* 0x000000010400788c */ /* 0x000fd6000bf65070 */
.L_x_8:
[----:B------:R-:W3:Y:S01]  /*0520*/  SHFL.IDX PT, R0, R47, RZ, 0x1f ;  /* 0x00001fff2f007589 */ /* 0x000ee200000e0000 */
[----:B------:R-:W-:-:S04]  /*0530*/  UISETP.NE.AND UP0, UPT, UR25, 0x2, UPT ;  /* 0x000000021900788c */ /* 0x000fc8000bf05270 */
[----:B------:R-:W-:Y:S02]  /*0540*/  UISETP.EQ.AND UP1, UPT, UR48, URZ, !UP0 ;  /* 0x000000ff3000728c */ /* 0x000fe4000c722270 */
[----:B------:R-:W-:-:S04]  /*0550*/  USEL UR46, URZ, 0x1, UP0 ;  /* 0x00000001ff2e7887 */ /* 0x000fc80008000000 */
[----:B------:R-:W-:Y:S02]  /*0560*/  PLOP3.LUT P3, PT, P1, PT, UP1, 0x80, 0x8 ;  /* 0x000000000008781c */ /* 0x000fe40000f6f018 */
[----:B---3--:R-:W-:-:S13]  /*0570*/  ISETP.NE.AND P0, PT, R0, RZ, PT ;  /* 0x000000ff0000720c */ /* 0x008fda0003f05270 */
[----:B------:R-:W-:Y:S05]  /*0580*/  @P0 BRA `(.L_x_9) ;  /* 0x0000000000640947 */ /* 0x000fea0003800000 */
[----:B------:R-:W-:Y:S01]  /*0590*/  UMOV UR4, 0x400 ;  /* 0x0000040000047882 */ /* 0x000fe20000000000 */
[----:B------:R-:W-:Y:S01]  /*05a0*/  UMOV UR8, 0x1 ;  /* 0x0000000100087882 */ /* 0x000fe20000000000 */
[----:B------:R-:W-:Y:S01]  /*05b0*/  UMOV UR6, 0x2 ;  /* 0x0000000200067882 */ /* 0x000fe20000000000 */
[----:B------:R-:W-:Y:S02]  /*05c0*/  ULEA UR4, UR47, UR4, 0x18 ;  /* 0x000000042f047291 */ /* 0x000fe4000f8ec0ff */
[----:B------:R-:W-:-:S04]  /*05d0*/  UIADD3 UR8, UPT, UPT, -UR8, 0x100000, URZ ;  /* 0x0010000008087890 */ /* 0x000fc8000fffe1ff */
[----:B------:R-:W-:Y:S02]  /*05e0*/  USHF.L.U32 UR9, UR8, 0xb, URZ ;  /* 0x0000000b08097899 */ /* 0x000fe400080006ff */
[----:B------:R-:W-:Y:S02]  /*05f0*/  USHF.L.U32 UR8, UR8, 0x1, URZ ;  /* 0x0000000108087899 */ /* 0x000fe400080006ff */
[----:B------:R-:W-:-:S04]  /*0600*/  UIADD3 UR6, UPT, UPT, -UR6, 0x100000, URZ ;  /* 0x0010000006067890 */ /* 0x000fc8000fffe1ff */
[----:B------:R-:W-:Y:S02]  /*0610*/  USHF.L.U32 UR7, UR6, 0xb, URZ ;  /* 0x0000000b06077899 */ /* 0x000fe400080006ff */
[----:B------:R-:W-:Y:S01]  /*0620*/  USHF.L.U32 UR6, UR6, 0x1, URZ ;  /* 0x0000000106067899 */ /* 0x000fe200080006ff */
[----:B------:R-:W-:Y:S01]  /*0630*/  ELECT P0, URZ, PT ;  /* 0x0000000000ff782f */ /* 0x000fe20003800000 */
[----:B------:R-:W3:Y:S02]  /*0640*/  FENCE.VIEW.ASYNC.S ;  /* 0x00000000000073c6 */ /* 0x000ee40000000000 */
[----:B---3--:R3:W4:Y:S08]  /*0650*/  SYNCS.EXCH.64 URZ, [UR4], UR8 ;  /* 0x0000000804ff75b2 */ /* 0x0087300008000100 */
[----:B------:R3:W1:Y:S01]  /*0660*/  SYNCS.EXCH.64 URZ, [UR4+0x30], UR6 ;  /* 0x0000300604ff75b2 */ /* 0x0006620008000100 */
        /* <DEDUP_REMOVED lines=10> */
[----:B------:R-:W-:Y:S01]  /*0710*/  NOP ;  /* 0x0000000000007918 */ /* 0x000fe20000000000 */
.L_x_9:
[----:B------:R-:W2:Y:S01]  /*0720*/  SHFL.IDX PT, R0, R47, RZ, 0x1f ;  /* 0x00001fff2f007589 */ /* 0x000ea200000e0000 */
[----:B------:R-:W-:Y:S01]  /*0730*/  NOP ;  /* 0x0000000000007918 */ /* 0x000fe20000000000 */
[----:B--2---:R-:W-:-:S13]  /*0740*/  ISETP.NE.AND P0, PT, R0, 0x1, PT ;  /* 0x000000010000780c */ /* 0x004fda0003f05270 */
[----:B------:R-:W-:Y:S05]  /*0750*/  @P0 BRA `(.L_x_10) ;  /* 0x0000000000540947 */ /* 0x000fea0003800000 */
[----:B---3--:R-:W-:Y:S01]  /*0760*/  UMOV UR4, 0x400 ;  /* 0x0000040000047882 */ /* 0x008fe20000000000 */
        /* <DEDUP_REMOVED lines=10> */
[----:B------:R-:W2:Y:S02]  /*0810*/  FENCE.VIEW.ASYNC.S ;  /* 0x00000000000073c6 */ /* 0x000ea40000000000 */
[----:B--2---:R2:W3:Y:S08]  /*0820*/  SYNCS.EXCH.64 URZ, [UR4+0x60], UR8 ;  /* 0x0000600804ff75b2 */ /* 0x0044f00008000100 */
        /* <DEDUP_REMOVED lines=8> */
.L_x_10:
[----:B------:R-:W4:Y:S01]  /*08b0*/  SHFL.IDX PT, R0, R47, RZ, 0x1f ;  /* 0x00001fff2f007589 */ /* 0x000f2200000e0000 */
[----:B------:R-:W-:Y:S01]  /*08c0*/  NOP ;  /* 0x0000000000007918 */ /* 0x000fe20000000000 */
[----:B----4-:R-:W-:-:S13]  /*08d0*/  ISETP.NE.AND P0, PT, R0, 0x3, PT ;  /* 0x000000030000780c */ /* 0x010fda0003f05270 */
[----:B------:R-:W-:Y:S05]  /*08e0*/  @P0 BRA `(.L_x_11) ;  /* 0x00000000002c0947 */ /* 0x000fea0003800000 */
[----:B--23--:R-:W-:Y:S01]  /*08f0*/  UMOV UR6, 0x400 ;  /* 0x0000040000067882 */ /* 0x00cfe20000000000 */
[----:B------:R-:W-:Y:S01]  /*0900*/  UMOV UR4, 0x20 ;  /* 0x0000002000047882 */ /* 0x000fe20000000000 */
[----:B------:R-:W-:Y:S02]  /*0910*/  ULEA UR6, UR47, UR6, 0x18 ;  /* 0x000000062f067291 */ /* 0x000fe4000f8ec0ff */
[----:B------:R-:W-:-:S04]  /*0920*/  UIADD3 UR4, UPT, UPT, -UR4, 0x100000, URZ ;  /* 0x0010000004047890 */ /* 0x000fc8000fffe1ff */
[----:B------:R-:W-:Y:S02]  /*0930*/  USHF.L.U32 UR5, UR4, 0xb, URZ ;  /* 0x0000000b04057899 */ /* 0x000fe400080006ff */
[----:B------:R-:W-:Y:S01]  /*0940*/  USHF.L.U32 UR4, UR4, 0x1, URZ ;  /* 0x0000000104047899 */ /* 0x000fe200080006ff */
[----:B------:R-:W-:Y:S01]  /*0950*/  ELECT P0, URZ, PT ;  /* 0x0000000000ff782f */ /* 0x000fe20003800000 */
[----:B------:R-:W2:Y:S10]  /*0960*/  FENCE.VIEW.ASYNC.S ;  /* 0x00000000000073c6 */ /* 0x000eb40000000000 */
[----:B--2---:R4:W2:Y:S01]  /*0970*/  SYNCS.EXCH.64 URZ, [UR6+0xa0], UR4 ;  /* 0x0000a00406ff75b2 */ /* 0x0048a20008000100 */
[----:B------:R4:W3:Y:S02]  /*0980*/  SYNCS.EXCH.64 URZ, [UR6+0xa8], UR4 ;  /* 0x0000a80406ff75b2 */ /* 0x0008e40008000100 */
[----:B----4-:R-:W-:Y:S01]  /*0990*/  NOP ;  /* 0x0000000000007918 */ /* 0x010fe20000000000 */
.L_x_11:
[----:B------:R-:W4:Y:S01]  /*09a0*/  SHFL.IDX PT, R0, R47, RZ, 0x1f ;  /* 0x00001fff2f007589 */ /* 0x000f2200000e0000 */
[----:B------:R-:W-:Y:S01]  /*09b0*/  NOP ;  /* 0x0000000000007918 */ /* 0x000fe20000000000 */
[----:B----4-:R-:W-:-:S13]  /*09c0*/  ISETP.NE.AND P0, PT, R0, 0x4, PT ;  /* 0x000000040000780c */ /* 0x010fda0003f05270 */
[----:B------:R-:W-:Y:S05]  /*09d0*/  @P0 BRA `(.L_x_12) ;  /* 0x0000000000480947 */ /* 0x000fea0003800000 */
[----:B--23--:R-:W-:Y:S01]  /*09e0*/  UMOV UR4, 0x3a0 ;  /* 0x000003a000047882 */ /* 0x00cfe20000000000 */
[----:B------:R-:W-:Y:S01]  /*09f0*/  UMOV UR6, 0x400 ;  /* 0x0000040000067882 */ /* 0x000fe20000000000 */
[----:B------:R-:W-:Y:S01]  /*0a00*/  USEL UR4, UR4, 0x320, UP3 ;  /* 0x0000032004047887 */ /* 0x000fe20009800000 */
        /* <DEDUP_REMOVED lines=10> */
[----:B--2---:R4:W2:Y:S08]  /*0ab0*/  SYNCS.EXCH.64 URZ, [UR6+0xb0], UR8 ;  /* 0x0000b00806ff75b2 */ /* 0x0048b00008000100 */
[----:B------:R4:W3:Y:S01]  /*0ac0*/  SYNCS.EXCH.64 URZ, [UR6+0xc0], UR4 ;  /* 0x0000c00406ff75b2 */ /* 0x0008e20008000100 */
[----:B------:R4:W1:Y:S01]  /*0ad0*/  SYNCS.EXCH.64 URZ, [UR6+0xb8], UR8 ;  /* 0x0000b80806ff75b2 */ /* 0x0008620008000100 */
[----:B------:R4:W1:Y:S02]  /*0ae0*/  SYNCS.EXCH.64 URZ, [UR6+0xc8], UR4 ;  /* 0x0000c80406ff75b2 */ /* 0x0008640008000100 */
[----:B----4-:R-:W-:Y:S01]  /*0af0*/  NOP ;  /* 0x0000000000007918 */ /* 0x010fe20000000000 */
.L_x_12:
[----:B------:R-:W4:Y:S01]  /*0b00*/  SHFL.IDX PT, R0, R47, RZ, 0x1f ;  /* 0x00001fff2f007589 */ /* 0x000f2200000e0000 */
[----:B------:R-:W-:Y:S01]  /*0b10*/  NOP ;  /* 0x0000000000007918 */ /* 0x000fe20000000000 */
[----:B----4-:R-:W-:-:S13]  /*0b20*/  ISETP.NE.AND P0, PT, R0, 0x5, PT ;  /* 0x000000050000780c */ /* 0x010fda0003f05270 */
[----:B------:R-:W-:Y:S05]  /*0b30*/  @P0 BRA `(.L_x_13) ;  /* 0x0000000000540947 */ /* 0x000fea0003800000 */
[----:B--23--:R-:W-:Y:S01]  /*0b40*/  UMOV UR4, 0x400 ;  /* 0x0000040000047882 */ /* 0x00cfe20000000000 */
        /* <DEDUP_REMOVED lines=14> */
[----:B------:R4:W1:Y:S01]  /*0c30*/  SYNCS.EXCH.64 URZ, [UR4+0xf8], UR8 ;  /* 0x0000f80804ff75b2 */ /* 0x0008620008000100 */
[----:B------:R4:W1:Y:S01]  /*0c40*/  SYNCS.EXCH.64 URZ, [UR4+0xe0], UR6 ;  /* 0x0000e00604ff75b2 */ /* 0x0008620008000100 */
[----:B------:R4:W1:Y:S01]  /*0c50*/  SYNCS.EXCH.64 URZ, [UR4+0x100], UR8 ;  /* 0x0001000804ff75b2 */ /* 0x0008620008000100 */
[----:B------:R4:W1:Y:S01]  /*0c60*/  SYNCS.EXCH.64 URZ, [UR4+0xe8], UR6 ;  /* 0x0000e80604ff75b2 */ /* 0x0008620008000100 */
[----:B------:R4:W1:Y:S02]  /*0c70*/  SYNCS.EXCH.64 URZ, [UR4+0x108], UR8 ;  /* 0x0001080804ff75b2 */ /* 0x0008640008000100 */
[----:B----4-:R-:W-:Y:S01]  /*0c80*/  NOP ;  /* 0x0000000000007918 */ /* 0x010fe20000000000 */
.L_x_13:
[----:B------:R-:W4:Y:S01]  /*0c90*/  SHFL.IDX PT, R0, R47, RZ, 0x1f ;  /* 0x00001fff2f007589 */ /* 0x000f2200000e0000 */
[----:B------:R-:W-:Y:S01]  /*0ca0*/  ISETP.NE.OR P1, PT, RZ, UR25, !P1 ;  /* 0x00000019ff007c0c */ /* 0x000fe2000cf25670 */
        /* <DEDUP_REMOVED lines=12> */
[----:B------:R4:W3:Y:S01]  /*0d70*/  SYNCS.EXCH.64 URZ, [UR4+0x120], UR6 ;  /* 0x0001200604ff75b2 */ /* 0x0008e20008000100 */
[----:B------:R4:W1:Y:S01]  /*0d80*/  SYNCS.EXCH.64 URZ, [UR4+0x118], UR6 ;  /* 0x0001180604ff75b2 */ /* 0x0008620008000100 */
[----:B------:R4:W1:Y:S02]  /*0d90*/  SYNCS.EXCH.64 URZ, [UR4+0x128], UR6 ;  /* 0x0001280604ff75b2 */ /* 0x0008640008000100 */
[----:B----4-:R-:W-:Y:S01]  /*0da0*/  NOP ;  /* 0x0000000000007918 */ /* 0x010fe20000000000 */
.L_x_14:
[----:B------:R-:W-:Y:S01]  /*0db0*/  VOTEU.ALL UP0, P1 ;  /* 0x0000000000ff7886 */ /* 0x000fe20000800000 */
[----:B--23--:R-:W-:Y:S01]  /*0dc0*/  UMOV UR4, 0x20 ;  /* 0x0000002000047882 */ /* 0x00cfe20000000000 */
[----:B------:R-:W2:Y:S01]  /*0dd0*/  LDCU UR7, c[0x0][0x36c] ;  /* 0x00006d80ff0777ac */ /* 0x000ea20008000800 */
[----:B------:R-:W-:Y:S01]  /*0de0*/  NOP ;  /* 0x0000000000007918 */ /* 0x000fe20000000000 */
[----:B------:R-:W-:Y:S01]  /*0df0*/  LOP3.LUT R0, R60, 0x1f, RZ, 0xc0, !PT ;  /* 0x0000001f3c007812 */ /* 0x000fe200078ec0ff */
[----:B------:R-:W-:Y:S01]  /*0e00*/  @!UP0 UMOV UR6, 0x400 ;  /* 0x0000040000068882 */ /* 0x000fe20000000000 */
[----:B------:R-:W-:-:S04]  /*0e10*/  @!UP0 UIADD3 UR4, UPT, UPT, -UR4, 0x100000, URZ ;  /* 0x0010000004048890 */ /* 0x000fc8000fffe1ff */
[----:B------:R-:W-:Y:S02]  /*0e20*/  @!UP0 USHF.L.U32 UR5, UR4, 0xb, URZ ;  /* 0x0000000b04058899 */ /* 0x000fe400080006ff */
[----:B------:R-:W-:Y:S02]  /*0e30*/  @!UP0 USHF.L.U32 UR4, UR4, 0x1, URZ ;  /* 0x0000000104048899 */ /* 0x000fe400080006ff */
[----:B------:R-:W-:Y:S01]  /*0e40*/  @!UP0 ULEA UR6, UR47, UR6, 0x18 ;  /* 0x000000062f068291 */ /* 0x000fe2000f8ec0ff */
[----:B------:R-:W-:Y:S01]  /*0e50*/  VOTEU.ALL UP0, P1 ;  /* 0x0000000000ff7886 */ /* 0x000fe20000800000 */
[----:B------:R-:W-:Y:S02]  /*0e60*/  UISETP.NE.AND UP4, UPT, UR25, URZ, UPT ;  /* 0x000000ff1900728c */ /* 0x000fe4000bf85270 */
[----:B--2---:R-:W-:Y:S01]  /*0e70*/  UISETP.EQ.U32.AND UP5, UPT, UR7, 0x1, UPT ;  /* 0x000000010700788c */ /* 0x004fe2000bfa2070 */
[----:B------:R-:W2:Y:S07]  /*0e80*/  FENCE.VIEW.ASYNC.S ;  /* 0x00000000000073c6 */ /* 0x000eae0000000000 */
[----:B--2---:R2:W3:Y:S01]  /*0e90*/  @!UP0 SYNCS.EXCH.64 URZ, [UR6+0x130], UR4 ;  /* 0x0001300406ff85b2 */ /* 0x0044e20008000100 */
[----:B------:R-:W-:Y:S05]  /*0ea0*/  BRA.U !UP5, `(.L_x_15) ;  /* 0x000000010d087547 */ /* 0x000fea000b800000 */
[----:B-1-3--:R-:W-:Y:S01]  /*0eb0*/  UCGABAR_ARV ;  /* 0x00000000000079c7 */ /* 0x00afe20008000000 */
[----:B------:R-:W-:Y:S05]  /*0ec0*/  BRA `(.L_x_16) ;  /* 0x0000000000047947 */ /* 0x000fea0003800000 */
.L_x_15:
[----:B-1-3--:R-:W-:Y:S01]  /*0ed0*/  NOP ;  /* 0x0000000000007918 */ /* 0x00afe20000000000 */
.L_x_16:
[----:B------:R-:W1:Y:S01]  /*0ee0*/  S2UR UR20, SR_CTAID.X ;  /* 0x00000000001479c3 */ /* 0x000e620000002500 */
[----:B------:R-:W-:-:S05]  /*0ef0*/  CS2R.32 R50, SR_CgaSize ;  /* 0x0000000000327805 */ /* 0x000fca0000008a00 */
[----:B------:R-:W-:-:S05]  /*0f00*/  IMAD R50, R50, -0xa0, RZ ;  /* 0xffffff6032327824 */ /* 0x000fca00078e02ff */
[----:B--2---:R-:W-:-:S14]  /*0f10*/  R2UR UR5, R50 ;  /* 0x00000000320572ca */ /* 0x004fdc00000e0000 */
[----:B------:R-:W2:Y:S01]  /*0f20*/  LDCU UR5, c[0x0][UR5+0x2b0] ;  /* 0x00005600050577ac */ /* 0x000ea20008000800 */
[----:B------:R-:W-:-:S05]  /*0f30*/  CS2R.32 R50, SR_CgaSize ;  /* 0x0000000000327805 */ /* 0x000fca0000008a00 */
[----:B------:R-:W-:-:S05]  /*0f40*/  IMAD R50, R50, -0xa0, RZ ;  /* 0xffffff6032327824 */ /* 0x000fca00078e02ff */
[----:B------:R-:W-:-:S14]  /*0f50*/  R2UR UR4, R50 ;  /* 0x00000000320472ca */ /* 0x000fdc00000e0000 */
[----:B------:R-:W3:Y:S01]  /*0f60*/  LDCU UR4, c[0x0][UR4+0x2b4] ;  /* 0x00005680040477ac */ /* 0x000ee20008000800 */
[----:B------:R-:W4:Y:S01]  /*0f70*/  S2UR UR7, SR_CTAID.Y ;  /* 0x00000000000779c3 */ /* 0x000f220000002600 */
[----:B------:R-:W-:-:S05]  /*0f80*/  CS2R.32 R50, SR_CgaSize ;  /* 0x0000000000327805 */ /* 0x000fca0000008a00 */
[----:B------:R-:W-:-:S05]  /*0f90*/  IMAD R50, R50, -0xa0, RZ ;  /* 0xffffff6032327824 */ /* 0x000fca00078e02ff */
[----:B------:R-:W-:-:S14]  /*0fa0*/  R2UR UR8, R50 ;  /* 0x00000000320872ca */ /* 0x000fdc00000e0000 */
[----:B------:R-:W3:Y:S01]  /*0fb0*/  LDCU UR8, c[0x0][UR8+0x2a0] ;  /* 0x00005400080877ac */ /* 0x000ee20008000800 */
[----:B------:R-:W3:Y:S01]  /*0fc0*/  LDCU UR21, c[0x0][0xb24] ;  /* 0x00016480ff1577ac */ /* 0x000ee20008000800 */
[----:B------:R-:W1:Y:S01]  /*0fd0*/  S2UR UR36, SR_CTAID.Z ;  /* 0x00000000002479c3 */ /* 0x000e620000002700 */
[----:B------:R-:W-:-:S05]  /*0fe0*/  CS2R.32 R50, SR_CgaSize ;  /* 0x0000000000327805 */ /* 0x000fca0000008a00 */
[----:B------:R-:W-:-:S05]  /*0ff0*/  IMAD R50, R50, -0xa0, RZ ;  /* 0xffffff6032327824 */ /* 0x000fca00078e02ff */
[----:B------:R-:W-:-:S14]  /*1000*/  R2UR UR63, R50 ;  /* 0x00000000323f72ca */ /* 0x000fdc00000e0000 */
[----:B------:R-:W3:Y:S01]  /*1010*/  LDCU UR63, c[0x0][UR63+0x2a4] ;  /* 0x000054803f3f77ac */ /* 0x000ee20008000800 */
[----:B------:R-:W-:Y:S02]  /*1020*/  UISETP.GT.U32.AND UP0, UPT, UR48, 0xffff, UPT ;  /* 0x0000ffff3000788c */ /* 0x000fe4000bf04070 */
[----:B------:R-:W-:Y:S01]  /*1030*/  USHF.L.U32 UR27, UR47, 0xa, URZ ;  /* 0x0000000a2f1b7899 */ /* 0x000fe200080006ff */
[----:B-1----:R-:W-:Y:S01]  /*1040*/  I2FP.F32.U32 R3, UR20 ;  /* 0x0000001400037c45 */ /* 0x002fe20008201000 */
[----:B------:R-:W-:Y:S01]  /*1050*/  UMOV UR30, 0x5 ;  /* 0x00000005001e7882 */ /* 0x000fe20000000000 */
[----:B------:R-:W1:Y:S03]  /*1060*/  LDCU UR45, c[0x0][0xb24] ;  /* 0x00016480ff2d77ac */ /* 0x000e660008000800 */
[----:B--2---:R-:W-:Y:S01]  /*1070*/  FMUL R3, R3, UR5 ;  /* 0x0000000503037c20 */ /* 0x004fe20008400000 */
[----:B------:R-:W2:Y:S01]  /*1080*/  LDCU UR29, c[0x0][0xb30] ;  /* 0x00016600ff1d77ac */ /* 0x000ea20008000800 */
[----:B----4-:R-:W-:Y:S01]  /*1090*/  I2FP.F32.U32 R2, UR7 ;  /* 0x0000000700027c45 */ /* 0x010fe20008201000 */
[----:B------:R-:W-:-:S03]  /*10a0*/  USHF.L.U32 UR44, UR20, 0x6, URZ ;  /* 0x00000006142c7899 */ /* 0x000fc600080006ff */
[----:B------:R-:W4:Y:S01]  /*10b0*/  F2I.U32.TRUNC.NTZ R3, R3 ;  /* 0x0000000300037305 */ /* 0x000f22000020f000 */
[----:B------:R-:W-:Y:S01]  /*10c0*/  USEL UR26, UR48, 0xffff, !UP0 ;  /* 0x0000ffff301a7887 */ /* 0x000fe2000c000000 */
[----:B---3--:R-:W-:Y:S01]  /*10d0*/  FMUL R2, R2, UR4 ;  /* 0x0000000402027c20 */ /* 0x008fe20008400000 */
[----:B------:R-:W-:Y:S01]  /*10e0*/  UISETP.GE.AND UP2, UPT, UR21, 0x1, UPT ;  /* 0x000000011500788c */ /* 0x000fe2000bf46270 */
[----:B------:R-:W-:-:S04]  /*10f0*/  UMOV UR24, UR7 ;  /* 0x0000000700187c82 */ /* 0x000fc80008000000 */
[----:B------:R-:W3:Y:S01]  /*1100*/  F2I.U32.TRUNC.NTZ R2, R2 ;  /* 0x0000000200027305 */ /* 0x000ee2000020f000 */
[----:B----4-:R-:W-:Y:S02]  /*1110*/  R2UR UR4, R3 ;  /* 0x00000000030472ca */ /* 0x010fe400000e0000 */
[----:B------:R-:W-:Y:S02]  /*1120*/  PRMT R3, RZ, 0x7610, R3 ;  /* 0x00007610ff037816 */ /* 0x000fe40000000003 */
[----:B---3--:R-:W-:Y:S02]  /*1130*/  R2UR UR6, R2 ;  /* 0x00000000020672ca */ /* 0x008fe400000e0000 */
[----:B------:R-:W-:-:S07]  /*1140*/  PRMT R2, RZ, 0x7610, R2 ;  /* 0x00007610ff027816 */ /* 0x000fce0000000002 */
[----:B------:R-:W-:-:S04]  /*1150*/  UIADD3 UR5, UPT, UPT, -UR4, URZ, URZ ;  /* 0x000000ff04057290 */ /* 0x000fc8000fffe1ff */
[----:B------:R-:W-:Y:S02]  /*1160*/  UIMAD UR5, UR8, UR5, UR20 ;  /* 0x00000005080572a4 */ /* 0x000fe4000f8e0214 */
[----:B------:R-:W-:-:S04]  /*1170*/  UIADD3 UR4, UPT, UPT, -UR6, URZ, URZ ;  /* 0x000000ff06047290 */ /* 0x000fc8000fffe1ff */
[----:B------:R-:W-:Y:S01]  /*1180*/  IMAD.U32 R50, RZ, RZ, UR5 ;  /* 0x00000005ff327e24 */ /* 0x000fe2000f8e00ff */
[----:B------:R-:W-:Y:S01]  /*1190*/  UIMAD UR63, UR63, UR4, UR7 ;  /* 0x000000043f3f72a4 */ /* 0x000fe2000f8e0207 */
[----:B-12---:R-:W-:Y:S11]  /*11a0*/  BRA.U UP4, `(.L_x_17) ;  /* 0x0000000104407547 */ /* 0x006ff6000b800000 */
[----:B------:R-:W-:-:S13]  /*11b0*/  R2UR UR4, R50 ;  /* 0x00000000320472ca */ /* 0x000fda00000e0000 */
[----:B------:R-:W-:Y:S02]  /*11c0*/  UISETP.GT.U32.AND UP0, UPT, UR4, 0x1, UPT ;  /* 0x000000010400788c */ /* 0x000fe4000bf04070 */
[----:B------:R-:W-:Y:S02]  /*11d0*/  ULOP3.LUT UR4, UR4, 0xfffffffe, URZ, 0xc0, !UPT ;  /* 0xfffffffe04047892 */ /* 0x000fe4000f8ec0ff */
[----:B------:R-:W-:Y:S02]  /*11e0*/  UISETP.NE.AND UP1, UPT, UR63, URZ, UP0 ;  /* 0x000000ff3f00728c */ /* 0x000fe40008725270 */
[----:B------:R-:W-:Y:S02]  /*11f0*/  UISETP.NE.AND UP0, UPT, UR63, 0x1, UP0 ;  /* 0x000000013f00788c */ /* 0x000fe40008705270 */
[----:B------:R-:W-:Y:S02]  /*1200*/  USEL UR7, URZ, 0x1, UP1 ;  /* 0x00000001ff077887 */ /* 0x000fe40008800000 */
[----:B------:R-:W-:-:S02]  /*1210*/  USEL UR6, URZ, 0x4, UP0 ;  /* 0x00000004ff067887 */ /* 0x000fc40008000000 */
[----:B------:R-:W-:Y:S02]  /*1220*/  USEL UR5, URZ, 0x2, UP1 ;  /* 0x00000002ff057887 */ /* 0x000fe40008800000 */
[----:B------:R-:W-:Y:S02]  /*1230*/  ULEA UR4, UR63, UR4, 0x1 ;  /* 0x000000043f047291 */ /* 0x000fe4000f8e08ff */
[----:B------:R-:W-:Y:S02]  /*1240*/  USEL UR8, URZ, 0x8, UP0 ;  /* 0x00000008ff087887 */ /* 0x000fe40008000000 */
[----:B------:R-:W-:-:S03]  /*1250*/  UIADD3 UR5, UPT, UPT, UR5, UR6, UR7 ;  /* 0x0000000605057290 */ /* 0x000fc6000fffe007 */
[----:B------:R-:W-:Y:S01]  /*1260*/  UMOV UR6, 0x3 ;  /* 0x0000000300067882 */ /* 0x000fe20000000000 */
[----:B------:R-:W-:Y:S02]  /*1270*/  UIADD3 UR5, UPT, UPT, UR5, UR8, URZ ;  /* 0x0000000805057290 */ /* 0x000fe4000fffe0ff */
[----:B------:R-:W-:-:S04]  /*1280*/  USHF.L.U32 UR4, UR6, UR4, URZ ;  /* 0x0000000406047299 */ /* 0x000fc800080006ff */
[----:B------:R-:W-:Y:S02]  /*1290*/  MOV R3, UR5 ;  /* 0x0000000500037c02 */ /* 0x000fe40008000f00 */
[----:B------:R-:W-:Y:S02]  /*12a0*/  IMAD.U32 R2, RZ, RZ, UR4 ;  /* 0x00000004ff027e24 */ /* 0x000fe4000f8e00ff */
.L_x_17:
[----:B------:R-:W-:Y:S05]  /*12b0*/  BRA.U !UP2, `(.L_x_18) ;  /* 0x000000010ad47547 */ /* 0x000fea000b800000 */
[----:B------:R-:W1:Y:S01]  /*12c0*/  LDCU.128 UR12, c[0x0][0xb10] ;  /* 0x00016200ff0c77ac */ /* 0x000e620008000c00 */
[----:B------:R-:W2:Y:S01]  /*12d0*/  LDCU UR6, c[0x0][0x370] ;  /* 0x00006e00ff0677ac */ /* 0x000ea20008000800 */
[----:B------:R-:W3:Y:S01]  /*12e0*/  LDCU UR5, c[0x0][0x374] ;  /* 0x00006e80ff0577ac */ /* 0x000ee20008000800 */
[----:B------:R-:W4:Y:S01]  /*12f0*/  LDCU UR28, c[0x0][0xb0c] ;  /* 0x00016180ff1c77ac */ /* 0x000f220008000800 */
[----:B------:R-:W4:Y:S01]  /*1300*/  LDCU UR4, c[0x0][0xb20] ;  /* 0x00016400ff0477ac */ /* 0x000f220008000800 */
[----:B------:R-:W4:Y:S01]  /*1310*/  LDCU.64 UR8, c[0x0][0xb28] ;  /* 0x00016500ff0877ac */ /* 0x000f220008000a00 */
[----:B-1----:R-:W-:Y:S02]  /*1320*/  UISETP.NE.AND UP0, UPT, UR14, 0x1, UPT ;  /* 0x000000010e00788c */ /* 0x002fe4000bf05270 */
[----:B---3--:R-:W-:Y:S02]  /*1330*/  UIMAD.WIDE.U32 UR10, UR5, UR15, URZ ;  /* 0x0000000f050a72a5 */ /* 0x008fe4000f8e00ff */
[----:B--2---:R-:W-:-:S02]  /*1340*/  UIMAD.WIDE.U32 UR18, UR6, UR12, URZ ;  /* 0x0000000c061272a5 */ /* 0x004fc4000f8e00ff */
[----:B----4-:R-:W-:Y:S02]  /*1350*/  UISETP.NE.AND UP1, UPT, UR28, 0x1, UPT ;  /* 0x000000011c00788c */ /* 0x010fe4000bf25270 */
[----:B------:R-:W-:Y:S01]  /*1360*/  UISETP.NE.AND UP2, UPT, UR21, 0x1, UPT ;  /* 0x000000011500788c */ /* 0x000fe2000bf45270 */
[----:B------:R-:W-:Y:S02]  /*1370*/  UMOV UR10, UR11 ;  /* 0x0000000b000a7c82 */ /* 0x000fe40008000000 */
[----:B------:R-:W-:Y:S01]  /*1380*/  UMOV UR18, UR19 ;  /* 0x0000001300127c82 */ /* 0x000fe20008000000 */
[----:B------:R-:W-:Y:S02]  /*1390*/  @UP0 USHF.R.U32.HI UR5, URZ, UR4, UR10 ;  /* 0x00000004ff050299 */ /* 0x000fe4000801160a */
[----:B------:R-:W-:Y:S02]  /*13a0*/  UIMAD.WIDE.U32 UR22, UR24, UR15, URZ ;  /* 0x0000000f181672a5 */ /* 0x000fe4000f8e00ff */
[----:B------:R-:W-:-:S02]  /*13b0*/  UIMAD.WIDE.U32 UR10, UR5, UR8, URZ ;  /* 0x00000008050a72a5 */ /* 0x000fc4000f8e00ff */
[----:B------:R-:W-:Y:S02]  /*13c0*/  @UP1 USHF.R.U32.HI UR6, URZ, UR13, UR18 ;  /* 0x0000000dff061299 */ /* 0x000fe40008011612 */
[----:B------:R-:W-:Y:S02]  /*13d0*/  UIMAD.WIDE.U32 UR16, UR20, UR12, URZ ;  /* 0x0000000c141072a5 */ /* 0x000fe4000f8e00ff */
[----:B------:R-:W-:Y:S01]  /*13e0*/  UIMAD.WIDE.U32 UR18, UR6, UR8, URZ ;  /* 0x00000008061272a5 */ /* 0x000fe2000f8e00ff */
[----:B------:R-:W-:Y:S01]  /*13f0*/  UMOV UR22, UR23 ;  /* 0x0000001700167c82 */ /* 0x000fe20008000000 */
[----:B------:R-:W-:Y:S01]  /*1400*/  UMOV UR10, UR11 ;  /* 0x0000000b000a7c82 */ /* 0x000fe20008000000 */
[----:B------:R-:W-:Y:S02]  /*1410*/  USHF.R.U32.HI UR22, URZ, UR4, UR22 ;  /* 0x00000004ff167299 */ /* 0x000fe40008011616 */
[----:B------:R-:W-:Y:S02]  /*1420*/  @UP2 USHF.R.U32.HI UR5, URZ, UR9, UR10 ;  /* 0x00000009ff052299 */ /* 0x000fe4000801160a */
[----:B------:R-:W-:Y:S01]  /*1430*/  UMOV UR7, UR19 ;  /* 0x0000001300077c82 */ /* 0x000fe20008000000 */
[----:B------:R-:W-:Y:S01]  /*1440*/  UMOV UR16, UR17 ;  /* 0x0000001100107c82 */ /* 0x000fe20008000000 */
[----:B------:R-:W-:-:S02]  /*1450*/  @UP2 USHF.R.U32.HI UR6, URZ, UR9, UR7 ;  /* 0x00000009ff062299 */ /* 0x000fc40008011607 */
[----:B------:R-:W-:Y:S02]  /*1460*/  USHF.R.U32.HI UR13, URZ, UR13, UR16 ;  /* 0x0000000dff0d7299 */ /* 0x000fe40008011610 */
[----:B------:R-:W-:Y:S02]  /*1470*/  USEL UR4, UR24, UR22, !UP0 ;  /* 0x0000001618047287 */ /* 0x000fe4000c000000 */
[----:B------:R-:W-:Y:S02]  /*1480*/  UIMAD UR7, UR5, UR21, URZ ;  /* 0x00000015050772a4 */ /* 0x000fe4000f8e02ff */
[----:B------:R-:W-:Y:S02]  /*1490*/  USEL UR5, UR20, UR13, !UP1 ;  /* 0x0000000d14057287 */ /* 0x000fe4000c800000 */
[----:B------:R-:W-:Y:S02]  /*14a0*/  UIMAD UR12, UR6, UR21, URZ ;  /* 0x00000015060c72a4 */ /* 0x000fe4000f8e02ff */
[----:B------:R-:W-:-:S02]  /*14b0*/  UISETP.GE.AND UP0, UPT, UR4, UR7, UPT ;  /* 0x000000070400728c */ /* 0x000fc4000bf06270 */
[----:B------:R-:W-:Y:S02]  /*14c0*/  UIMAD.WIDE.U32 UR10, UR4, UR8, URZ ;  /* 0x00000008040a72a5 */ /* 0x000fe4000f8e00ff */
[----:B------:R-:W-:Y:S02]  /*14d0*/  UISETP.GE.OR UP0, UPT, UR5, UR12, UP0 ;  /* 0x0000000c0500728c */ /* 0x000fe40008706670 */
[----:B------:R-:W-:Y:S02]  /*14e0*/  UIMAD.WIDE.U32 UR12, UR5, UR8, URZ ;  /* 0x00000008050c72a5 */ /* 0x000fe4000f8e00ff */
[----:B------:R-:W-:Y:S01]  /*14f0*/  UIADD3 UR10, UPT, UPT, -UR4, URZ, URZ ;  /* 0x000000ff040a7290 */ /* 0x000fe2000fffe1ff */
[----:B------:R-:W-:Y:S01]  /*1500*/  UMOV UR8, UR11 ;  /* 0x0000000b00087c82 */ /* 0x000fe20008000000 */
[----:B------:R-:W-:Y:S02]  /*1510*/  UIADD3 UR11, UPT, UPT, -UR5, URZ, URZ ;  /* 0x000000ff050b7290 */ /* 0x000fe4000fffe1ff */
[----:B------:R-:W-:-:S03]  /*1520*/  USHF.R.U32.HI UR8, URZ, UR9, UR8 ;  /* 0x00000009ff087299 */ /* 0x000fc60008011608 */
[----:B------:R-:W-:Y:S01]  /*1530*/  @!UP0 UMOV UR7, UR13 ;  /* 0x0000000d00078c82 */ /* 0x000fe20008000000 */
[----:B------:R-:W-:Y:S02]  /*1540*/  UIMAD UR24, UR14, UR10, UR24 ;  /* 0x0000000a0e1872a4 */ /* 0x000fe4000f8e0218 */
[----:B------:R-:W-:Y:S02]  /*1550*/  USEL UR8, UR4, UR8, !UP2 ;  /* 0x0000000804087287 */ /* 0x000fe4000d000000 */
[----:B------:R-:W-:Y:S02]  /*1560*/  @!UP0 USHF.R.U32.HI UR7, URZ, UR9, UR7 ;  /* 0x00000009ff078299 */ /* 0x000fe40008011607 */
[----:B------:R-:W-:Y:S02]  /*1570*/  UIADD3 UR9, UPT, UPT, -UR8, URZ, URZ ;  /* 0x000000ff08097290 */ /* 0x000fe4000fffe1ff */
[----:B------:R-:W-:Y:S02]  /*1580*/  @!UP0 USEL UR7, UR5, UR7, !UP2 ;  /* 0x0000000705078287 */ /* 0x000fe4000d000000 */
[----:B------:R-:W-:-:S02]  /*1590*/  UIMAD UR9, UR21, UR9, UR4 ;  /* 0x00000009150972a4 */ /* 0x000fc4000f8e0204 */
[----:B------:R-:W-:Y:S02]  /*15a0*/  @!UP0 UIADD3 UR8, UPT, UPT, UR8, -UR7, URZ ;  /* 0x8000000708088290 */ /* 0x000fe4000fffe0ff */
[----:B------:R-:W-:Y:S02]  /*15b0*/  @!UP0 UIMAD UR6, UR9, UR6, UR7 ;  /* 0x00000006090682a4 */ /* 0x000fe4000f8e0207 */
[----:B------:R-:W-:Y:S02]  /*15c0*/  @!UP0 UIMAD UR4, UR8, UR21, UR5 ;  /* 0x00000015080482a4 */ /* 0x000fe4000f8e0205 */
[----:B------:R-:W-:Y:S02]  /*15d0*/  UIMAD UR20, UR28, UR11, UR20 ;  /* 0x0000000b1c1472a4 */ /* 0x000fe4000f8e0214 */
[----:B------:R-:W-:Y:S01]  /*15e0*/  UIMAD UR24, UR4, UR14, UR24 ;  /* 0x0000000e041872a4 */ /* 0x000fe2000f8e0218 */
[----:B------:R-:W-:Y:S02]  /*15f0*/  @!UP0 UMOV UR5, UR6 ;  /* 0x0000000600058c82 */ /* 0x000fe40008000000 */
[----:B------:R-:W-:-:S12]  /*1600*/  UIMAD UR20, UR5, UR28, UR20 ;  /* 0x0000001c051472a4 */ /* 0x000fd8000f8e0214 */
.L_x_18:
[----:B------:R-:W-:Y:S02]  /*1610*/  UISETP.NE.AND UP1, UPT, UR29, 0x1, UPT ;  /* 0x000000011d00788c */ /* 0x000fe4000bf25270 */
[----:B------:R-:W-:Y:S02]  /*1620*/  ULOP3.LUT UR21, UR26, 0xffff, URZ, 0xc0, !UPT ;  /* 0x0000ffff1a157892 */ /* 0x000fe4000f8ec0ff */
[----:B------:R-:W-:Y:S02]  /*1630*/  UISETP.NE.AND UP0, UPT, UR25, 0x2, UPT ;  /* 0x000000021900788c */ /* 0x000fe4000bf05270 */
[----:B------:R-:W-:Y:S02]  /*1640*/  ULOP3.LUT UR22, UR27, 0x800, URZ, 0xc0, !UPT ;  /* 0x000008001b167892 */ /* 0x000fe4000f8ec0ff */
[----:B------:R-:W-:Y:S02]  /*1650*/  ULOP3.LUT UR44, UR44, 0x40, URZ, 0xc0, !UPT ;  /* 0x000000402c2c7892 */ /* 0x000fe4000f8ec0ff */
[----:B------:R-:W-:Y:S01]  /*1660*/  USHF.L.U32 UR21, UR30, UR21, URZ ;  /* 0x000000151e157299 */ /* 0x000fe200080006ff */
[----:B------:R-:W-:Y:S11]  /*1670*/  BRA.U UP1, `(.L_x_19) ;  /* 0x0000000101447547 */ /* 0x000ff6000b800000 */
[----:B------:R-:W1:Y:S01]  /*1680*/  LDCU.128 UR8, c[0x0][0xb10] ;  /* 0x00016200ff0877ac */ /* 0x000e620008000c00 */
[----:B------:R-:W2:Y:S01]  /*1690*/  LDCU UR12, c[0x0][0xb0c] ;  /* 0x00016180ff0c77ac */ /* 0x000ea20008000800 */
[----:B------:R-:W3:Y:S01]  /*16a0*/  LDCU UR13, c[0x0][0xb20] ;  /* 0x00016400ff0d77ac */ /* 0x000ee20008000800 */
[----:B-1----:R-:W-:Y:S02]  /*16b0*/  UIMAD.WIDE.U32 UR6, UR20, UR8, URZ ;  /* 0x00000008140672a5 */ /* 0x002fe4000f8e00ff */
[----:B------:R-:W-:Y:S02]  /*16c0*/  UIMAD.WIDE.U32 UR4, UR24, UR11, URZ ;  /* 0x0000000b180472a5 */ /* 0x000fe4000f8e00ff */
[----:B--2---:R-:W-:Y:S02]  /*16d0*/  UISETP.NE.AND UP2, UPT, UR12, 0x1, UPT ;  /* 0x000000010c00788c */ /* 0x004fe4000bf45270 */
[----:B------:R-:W-:Y:S01]  /*16e0*/  UISETP.NE.AND UP1, UPT, UR10, 0x1, UPT ;  /* 0x000000010a00788c */ /* 0x000fe2000bf25270 */
[----:B------:R-:W-:-:S02]  /*16f0*/  UMOV UR6, UR7 ;  /* 0x0000000700067c82 */ /* 0x000fc40008000000 */
[----:B------:R-:W-:Y:S01]  /*1700*/  UMOV UR4, UR5 ;  /* 0x0000000500047c82 */ /* 0x000fe20008000000 */
[----:B------:R-:W-:Y:S02]  /*1710*/  USHF.R.U32.HI UR6, URZ, UR9, UR6 ;  /* 0x00000009ff067299 */ /* 0x000fe40008011606 */
[----:B---3--:R-:W-:Y:S02]  /*1720*/  USHF.R.U32.HI UR4, URZ, UR13, UR4 ;  /* 0x0000000dff047299 */ /* 0x008fe40008011604 */
[----:B------:R-:W-:Y:S02]  /*1730*/  USEL UR5, UR20, UR6, !UP2 ;  /* 0x0000000614057287 */ /* 0x000fe4000d000000 */
[----:B------:R-:W-:-:S04]  /*1740*/  USEL UR4, UR24, UR4, !UP1 ;  /* 0x0000000418047287 */ /* 0x000fc8000c800000 */
[----:B------:R-:W-:Y:S02]  /*1750*/  UIADD3 UR6, UPT, UPT, UR5, -UR4, URZ ;  /* 0x8000000405067290 */ /* 0x000fe4000fffe0ff */
[----:B------:R-:W-:Y:S02]  /*1760*/  UIADD3 UR4, UPT, UPT, -UR5, UR4, URZ ;  /* 0x0000000405047290 */ /* 0x000fe4000fffe1ff */
[----:B------:R-:W-:Y:S02]  /*1770*/  UIMAD UR24, UR6, UR10, UR24 ;  /* 0x0000000a061872a4 */ /* 0x000fe4000f8e0218 */
[----:B------:R-:W-:-:S12]  /*1780*/  UIMAD UR20, UR4, UR12, UR20 ;  /* 0x0000000c041472a4 */ /* 0x000fd8000f8e0214 */
.L_x_19:
[----:B------:R-:W-:Y:S05]  /*1790*/  BRA.U !UP5, `(.L_x_20) ;  /* 0x000000010d0c7547 */ /* 0x000fea000b800000 */
[----:B------:R-:W-:Y:S01]  /*17a0*/  UCGABAR_WAIT ;  /* 0x0000000000007dc7 */ /* 0x000fe20008000000 */
[----:B------:R-:W-:Y:S01]  /*17b0*/  CCTL.IVALL ;  /* 0x00000000ff00798f */ /* 0x000fe20002000000 */
[----:B------:R-:W-:Y:S05]  /*17c0*/  BRA `(.L_x_21) ;  /* 0x0000000000047947 */ /* 0x000fea0003800000 */
.L_x_20:
[----:B------:R-:W-:Y:S06]  /*17d0*/  BAR.SYNC.DEFER_BLOCKING 0x0 ;  /* 0x0000000000007b1d */ /* 0x000fec0000010000 */
.L_x_21:
[----:B------:R-:W-:Y:S05]  /*17e0*/  BRA.U UP0, `(.L_x_22) ;  /* 0x0000001500247547 */ /* 0x000fea000b800000 */
[----:B------:R-:W1:Y:S01]  /*17f0*/  LDCU UR6, c[0x0][0x38c] ;  /* 0x00007180ff0677ac */ /* 0x000e620008000800 */
[----:B------:R-:W-:Y:S01]  /*1800*/  PLOP3.LUT P1, PT, PT, PT, UP3, 0x80, 0x8 ;  /* 0x000000000008781c */ /* 0x000fe20003f2f038 */
[----:B------:R-:W-:Y:S01]  /*1810*/  IMAD.MOV.U32 R12, RZ, RZ, 0x1 ;  /* 0x00000001ff0c7424 */ /* 0x000fe200078e00ff */
[----:B------:R-:W-:Y:S02]  /*1820*/  ISETP.NE.AND P2, PT, R0, RZ, P3 ;  /* 0x000000ff0000720c */ /* 0x000fe40001f45270 */
[----:B------:R-:W-:Y:S02]  /*1830*/  CS2R R10, SRZ ;  /* 0x00000000000a7805 */ /* 0x000fe4000001ff00 */
[----:B------:R-:W-:Y:S01]  /*1840*/  PLOP3.LUT P1, PT, P1, PT, PT, 0x8, 0x80 ;  /* 0x000000000080781c */ /* 0x000fe20000f2e170 */
[----:B------:R-:W-:Y:S01]  /*1850*/  IMAD.MOV.U32 R9, RZ, RZ, RZ ;  /* 0x000000ffff097224 */ /* 0x000fe200078e00ff */
[----:B------:R-:W2:Y:S01]  /*1860*/  LDCU UR38, c[0x0][0x370] ;  /* 0x00006e00ff2677ac */ /* 0x000ea20008000800 */
[----:B------:R-:W-:Y:S01]  /*1870*/  IMAD.MOV.U32 R8, RZ, RZ, 0x1 ;  /* 0x00000001ff087424 */ /* 0x000fe200078e00ff */
[----:B------:R-:W3:Y:S01]  /*1880*/  LDCU.64 UR26, c[0x0][0x348] ;  /* 0x00006900ff1a77ac */ /* 0x000ee20008000a00 */
[----:B------:R-:W-:Y:S01]  /*1890*/  ULEA.HI UR42, UR22, UR44, URZ, 0x1a ;  /* 0x0000002c162a7291 */ /* 0x000fe2000f8fd0ff */
[----:B------:R-:W4:Y:S01]  /*18a0*/  LDCU UR37, c[0x0][0x374] ;  /* 0x00006e80ff2577ac */ /* 0x000f220008000800 */
[----:B-1----:R-:W-:-:S02]  /*18b0*/  UIADD3 UR5, UPT, UPT, UR6, 0x3f, URZ ;  /* 0x0000003f06057890 */ /* 0x002fc4000fffe0ff */
[----:B------:R-:W-:Y:S02]  /*18c0*/  UIADD3 UR48, UPT, UPT, UR6, 0x7e, URZ ;  /* 0x0000007e06307890 */ /* 0x000fe4000fffe0ff */
[----:B------:R-:W-:Y:S01]  /*18d0*/  USHF.R.S32.HI UR4, URZ, 0x1f, UR5 ;  /* 0x0000001fff047899 */ /* 0x000fe20008011405 */
[----:B------:R-:W-:-:S03]  /*18e0*/  UMOV UR7, URZ ;  /* 0x000000ff00077c82 */ /* 0x000fc60008000000 */
[----:B------:R-:W-:Y:S02]  /*18f0*/  ULEA.HI UR4, UR4, UR5, URZ, 0x6 ;  /* 0x0000000504047291 */ /* 0x000fe4000f8f30ff */
[----:B------:R-:W-:Y:S02]  /*1900*/  UIADD3 UR5, UPT, UPT, UR6, -0x1, URZ ;  /* 0xffffffff06057890 */ /* 0x000fe4000fffe0ff */
[----:B------:R-:W-:Y:S02]  /*1910*/  USHF.R.S32.HI UR40, URZ, 0x6, UR4 ;  /* 0x00000006ff287899 */ /* 0x000fe40008011404 */
[----:B------:R-:W-:Y:S02]  /*1920*/  UISETP.GE.U32.AND UP1, UPT, UR5, -0x7f, UPT ;  /* 0xffffff810500788c */ /* 0x000fe4000bf26070 */
[----:B------:R-:W-:-:S04]  /*1930*/  UISETP.LT.U32.AND UP0, UPT, UR40, 0x6, UPT ;  /* 0x000000062800788c */ /* 0x000fc8000bf01070 */
[----:B------:R-:W-:Y:S02]  /*1940*/  USEL UR39, UR40, 0x6, UP0 ;  /* 0x0000000628277887 */ /* 0x000fe40008000000 */
[----:B------:R-:W-:Y:S02]  /*1950*/  UISETP.NE.AND UP0, UPT, UR25, URZ, UPT ;  /* 0x000000ff1900728c */ /* 0x000fe4000bf05270 */
[----:B------:R-:W-:Y:S02]  /*1960*/  UIADD3 UR4, UPT, UPT, UR39, -0x1, URZ ;  /* 0xffffffff27047890 */ /* 0x000fe4000fffe0ff */
[----:B------:R-:W-:Y:S02]  /*1970*/  @UP1 UIADD3 UR4, UPT, UPT, UR39, URZ, URZ ;  /* 0x000000ff27041290 */ /* 0x000fe4000fffe0ff */
[----:B------:R-:W-:Y:S02]  /*1980*/  USEL UR23, UR46, 0x2, UP0 ;  /* 0x000000022e177887 */ /* 0x000fe40008000000 */
[----:B------:R-:W-:-:S02]  /*1990*/  UIADD3 UR43, UPT, UPT, UR40, -UR39, URZ ;  /* 0x80000027282b7290 */ /* 0x000fc4000fffe0ff */
[----:B------:R-:W-:Y:S02]  /*19a0*/  UIADD3 UR25, UPT, UPT, UR4, 0x1, URZ ;  /* 0x0000000104197890 */ /* 0x000fe4000fffe0ff */
[----:B--234-:R-:W-:-:S12]  /*19b0*/  UIADD3 UR41, UPT, UPT, -UR4, URZ, URZ ;  /* 0x000000ff04297290 */ /* 0x01cfd8000fffe1ff */
.L_x_42:
[----:B------:R-:W-:Y:S01]  /*19c0*/  UISETP.NE.AND UP0, UPT, UR47, URZ, UPT ;  /* 0x000000ff2f00728c */ /* 0x000fe2000bf05270 */
[----:B------:R-:W1:Y:S08]  /*19d0*/  S2UR UR47, SR_CgaCtaId ;  /* 0x00000000002f79c3 */ /* 0x000e700000008800 */
[----:B------:R-:W-:Y:S05]  /*19e0*/  BRA.U UP0, `(.L_x_23) ;  /* 0x0000000100347547 */ /* 0x000fea000b800000 */
[----:B------:R-:W2:Y:S01]  /*19f0*/  S2R R0, SR_CgaCtaId ;  /* 0x0000000000007919 */ /* 0x000ea20000008800 */
[----:B------:R-:W-:-:S04]  /*1a00*/  MOV R2, 0x400 ;  /* 0x0000040000027802 */ /* 0x000fc80000000f00 */
[----:B--2---:R-:W-:Y:S02]  /*1a10*/  LEA R0, R0, R2, 0x18 ;  /* 0x0000000200007211 */ /* 0x004fe400078ec0ff */
[----:B------:R-:W-:-:S03]  /*1a20*/  SHF.L.U32 R2, R8, 0x1f, RZ ;  /* 0x0000001f08027819 */ /* 0x000fc600000006ff */
[----:B------:R-:W-:-:S04]  /*1a30*/  IMAD R0, R9, 0x8, R0 ;  /* 0x0000000809007824 */ /* 0x000fc800078e0200 */
[----:B------:R-:W2:Y:S02]  /*1a40*/  SYNCS.PHASECHK.TRANS64.TRYWAIT P0, [R0+URZ+0x120], R2 ;  /* 0x00012002000075a7 */ /* 0x000ea400080011ff */
[----:B--2---:R-:W-:Y:S05]  /*1a50*/  @!P0 BRA `(.L_x_24) ;  /* 0x0000007400348947 */ /* 0x004fea0003800000 */
.L_x_151:
[----:B------:R-:W-:Y:S01]  /*1a60*/  VIADD R9, R9, 0x1 ;  /* 0x0000000109097836 */ /* 0x000fe20000000000 */
[----:B------:R2:W-:Y:S04]  /*1a70*/  SYNCS.ARRIVE.TRANS64.A1T0 RZ, [R0+URZ+0x110], RZ ;  /* 0x000110ff00ff79a7 */ /* 0x0005e800081000ff */
[----:B------:R-:W-:-:S04]  /*1a80*/  ISETP.NE.AND P0, PT, R9, 0x2, PT ;  /* 0x000000020900780c */ /* 0x000fc80003f05270 */
[----:B------:R-:W-:Y:S02]  /*1a90*/  SEL R9, R9, RZ, P0 ;  /* 0x000000ff09097207 */ /* 0x000fe40000000000 */
[----:B--2---:R-:W-:-:S04]  /*1aa0*/  SEL R0, RZ, 0x1, P0 ;  /* 0x00000001ff007807 */ /* 0x004fc80000000000 */
[----:B------:R-:W-:-:S07]  /*1ab0*/  LOP3.LUT R8, R8, R0, RZ, 0x3c, !PT ;  /* 0x0000000008087212 */ /* 0x000fce00078e3cff */
.L_x_23:
[----:B------:R-:W-:Y:S01]  /*1ac0*/  UMOV UR6, 0x400 ;  /* 0x0000040000067882 */ /* 0x000fe20000000000 */
[----:B------:R-:W-:Y:S01]  /*1ad0*/  SHF.L.U32 R0, R12, 0x1f, RZ ;  /* 0x0000001f0c007819 */ /* 0x000fe200000006ff */
[----:B-1----:R-:W-:Y:S02]  /*1ae0*/  ULEA UR6, UR47, UR6, 0x18 ;  /* 0x000000062f067291 */ /* 0x002fe4000f8ec0ff */
[----:B------:R-:W-:Y:S02]  /*1af0*/  UISETP.GE.U32.AND UP0, UPT, UR48, 0x7f, UPT ;  /* 0x0000007f3000788c */ /* 0x000fe4000bf06070 */
[----:B------:R-:W-:Y:S02]  /*1b00*/  ULEA UR4, UR7, UR6, 0x3 ;  /* 0x0000000607047291 */ /* 0x000fe4000f8e18ff */
[----:B------:R-:W-:Y:S01]  /*1b10*/  ULEA UR10, UR24, UR44, 0x7 ;  /* 0x0000002c180a7291 */ /* 0x000fe2000f8e38ff */
[----:B------:R-:W-:-:S06]  /*1b20*/  UMOV UR13, URZ ;  /* 0x000000ff000d7c82 */ /* 0x000fcc0008000000 */
[----:B------:R1:W2:Y:S01]  /*1b30*/  SYNCS.PHASECHK.TRANS64.TRYWAIT P0, [UR4+0x30], R0 ;  /* 0x00003000ff0075a7 */ /* 0x0002a20008001104 */
[----:B------:R-:W-:-:S04]  /*1b40*/  ULEA.HI UR4, UR20, UR20, URZ, 0x1 ;  /* 0x0000001414047291 */ /* 0x000fc8000f8f08ff */
[----:B------:R-:W-:-:S04]  /*1b50*/  USHF.L.U32 UR4, UR4, 0x6, URZ ;  /* 0x0000000604047899 */ /* 0x000fc800080006ff */
[----:B------:R-:W-:-:S04]  /*1b60*/  ULOP3.LUT UR35, UR4, 0xffffff80, URZ, 0xc0, !UPT ;  /* 0xffffff8004237892 */ /* 0x000fc8000f8ec0ff */
[----:B------:R-:W-:Y:S01]  /*1b70*/  UIADD3 UR35, UPT, UPT, UR42, UR35, URZ ;  /* 0x000000232a237290 */ /* 0x000fe2000fffe0ff */
[----:B------:R-:W-:Y:S11]  /*1b80*/  BRA.U !UP0, `(.L_x_25) ;  /* 0x0000000108c47547 */ /* 0x000ff6000b800000 */
[----:B------:R-:W-:Y:S01]  /*1b90*/  UMOV UR16, UR41 ;  /* 0x0000002900107c82 */ /* 0x000fe20008000000 */
[----:B------:R-:W-:Y:S01]  /*1ba0*/  UMOV UR4, UR7 ;  /* 0x0000000700047c82 */ /* 0x000fe20008000000 */
[----:B------:R-:W-:-:S05]  /*1bb0*/  UMOV UR34, URZ ;  /* 0x000000ff00227c82 */ /* 0x000fca0008000000 */
.L_x_31:
[----:B------:R-:W-:Y:S01]  /*1bc0*/  ULEA UR33, UR4, UR6, 0x3 ;  /* 0x0000000604217291 */ /* 0x000fe2000f8e18ff */
[----:B------:R-:W-:Y:S01]  /*1bd0*/  @P3 MOV R2, 0x8000 ;  /* 0x0000800000023802 */ /* 0x000fe20000000f00 */
[----:B--234-:R-:W-:Y:S10]  /*1be0*/  @P0 BRA `(.L_x_26) ;  /* 0x00000000000c0947 */ /* 0x01cff40003800000 */
[----:B------:R-:W-:-:S04]  /*1bf0*/  SHF.L.U32 R3, R12, 0x1f, RZ ;  /* 0x0000001f0c037819 */ /* 0x000fc800000006ff */
[----:B------:R-:W2:Y:S02]  /*1c00*/  SYNCS.PHASECHK.TRANS64.TRYWAIT P0, [UR33+0x30], R3 ;  /* 0x00003003ff0075a7 */ /* 0x000ea40008001121 */
[----:B--2---:R-:W-:Y:S05]  /*1c10*/  @!P0 BRA `(.L_x_27) ;  /* 0x0000007000d88947 */ /* 0x004fea0003800000 */
.L_x_26:
[----:B------:R2:W-:Y:S01]  /*1c20*/  @P3 SYNCS.ARRIVE.TRANS64 RZ, [UR33], R2 ;  /* 0x00000002ffff39a7 */ /* 0x0005e20008000021 */
[----:B------:R-:W-:Y:S02]  /*1c30*/  ULOP3.LUT UR5, UR23, 0x2, URZ, 0xfc, !UPT ;  /* 0x0000000217057892 */ /* 0x000fe4000f8efcff */
[----:B------:R-:W-:Y:S02]  /*1c40*/  UIADD3 UR16, UPT, UPT, UR16, 0x1, URZ ;  /* 0x0000000110107890 */ /* 0x000fe4000fffe0ff */
[----:B------:R-:W-:Y:S02]  /*1c50*/  UISETP.NE.AND UP0, UPT, UR5, 0x2, UPT ;  /* 0x000000020500788c */ /* 0x000fe4000bf05270 */
[----:B------:R-:W-:-:S07]  /*1c60*/  UISETP.NE.AND UP2, UPT, UR16, 0x1, UPT ;  /* 0x000000011000788c */ /* 0x000fce000bf45270 */
[----:B------:R-:W-:Y:S05]  /*1c70*/  BRA.U UP0, `(.L_x_28) ;  /* 0x0000000100047547 */ /* 0x000fea000b800000 */
[----:B------:R-:W-:Y:S05]  /*1c80*/  BPT.TRAP 0x1 ;  /* 0x000000040000795c */ /* 0x000fea0000300000 */
.L_x_28:
[----:B------:R-:W-:Y:S04]  /*1c90*/  BSSY.RECONVERGENT B0, `(.L_x_29) ;  /* 0x0000003000007945 */ /* 0x000fe80003800200 */
[----:B------:R-:W-:Y:S05]  /*1ca0*/  @!P2 BRA `(.L_x_30) ;  /* 0x000000000004a947 */ /* 0x000fea0003800000 */
[----:B------:R-:W-:Y:S05]  /*1cb0*/  BPT.TRAP 0x1 ;  /* 0x000000040000795c */ /* 0x000fea0000300000 */
.L_x_30:
[----:B------:R-:W-:Y:S05]  /*1cc0*/  BSYNC.RECONVERGENT B0 ;  /* 0x0000000000007941 */ /* 0x000fea0003800200 */
.L_x_29:
[----:B------:R-:W-:Y:S02]  /*1cd0*/  UIADD3 UR5, UPT, UPT, UR4, 0x1, URZ ;  /* 0x0000000104057890 */ /* 0x000fe4000fffe0ff */
[----:B------:R-:W-:Y:S02]  /*1ce0*/  UIADD3 UR14, UP1, UPT, UR26, 0x80, URZ ;  /* 0x000000801a0e7890 */ /* 0x000fe4000ff3e0ff */
[----:B------:R-:W-:Y:S02]  /*1cf0*/  UISETP.NE.AND UP0, UPT, UR5, 0x6, UPT ;  /* 0x000000060500788c */ /* 0x000fe4000bf05270 */
[----:B------:R-:W-:Y:S02]  /*1d00*/  ULOP3.LUT UR33, UR33, 0xfefffff8, URZ, 0xc0, !UPT ;  /* 0xfefffff821217892 */ /* 0x000fe4000f8ec0ff */
[----:B------:R-:W-:Y:S02]  /*1d10*/  USEL UR8, URZ, 0x1, UP0 ;  /* 0x00000001ff087887 */ /* 0x000fe40008000000 */
[----:B------:R-:W-:-:S02]  /*1d20*/  USEL UR7, UR5, URZ, UP0 ;  /* 0x000000ff05077287 */ /* 0x000fc40008000000 */
[----:B------:R-:W-:Y:S02]  /*1d30*/  UIADD3.X UR15, UPT, UPT, URZ, UR27, URZ, UP1, !UPT ;  /* 0x0000001bff0f7290 */ /* 0x000fe40008ffe4ff */
[----:B------:R-:W-:Y:S01]  /*1d40*/  ULEA UR5, UR7, UR6, 0x3 ;  /* 0x0000000607057291 */ /* 0x000fe2000f8e18ff */
[----:B------:R-:W-:Y:S01]  /*1d50*/  LOP3.LUT R12, R12, UR8, RZ, 0x3c, !PT ;  /* 0x000000080c0c7c12 */ /* 0x000fe2000f8e3cff */
[----:B------:R-:W-:Y:S02]  /*1d60*/  USHF.L.U32 UR8, UR4, 0xd, URZ ;  /* 0x0000000d04087899 */ /* 0x000fe400080006ff */
[----:B------:R-:W-:Y:S01]  /*1d70*/  UIADD3 UR4, UP0, UPT, UR26, 0x180, URZ ;  /* 0x000001801a047890 */ /* 0x000fe2000ff1e0ff */
[----:B-1----:R-:W-:Y:S01]  /*1d80*/  SHF.L.U32 R0, R12, 0x1f, RZ ;  /* 0x0000001f0c007819 */ /* 0x002fe200000006ff */
[----:B------:R-:W-:Y:S02]  /*1d90*/  ULEA UR32, UR22, UR8, 0x1 ;  /* 0x0000000816207291 */ /* 0x000fe4000f8e08ff */
[----:B------:R-:W-:Y:S01]  /*1da0*/  UPRMT UR13, URZ, 0x5410, UR21 ;  /* 0x00005410ff0d7896 */ /* 0x000fe20008000015 */
[----:B------:R3:W4:Y:S01]  /*1db0*/  SYNCS.PHASECHK.TRANS64.TRYWAIT P0, [UR5+0x30], R0 ;  /* 0x00003000ff0075a7 */ /* 0x0007220008001105 */
[----:B------:R-:W-:-:S02]  /*1dc0*/  UIADD3 UR32, UPT, UPT, UR6, 0x4300, UR32 ;  /* 0x0000430006207890 */ /* 0x000fc4000fffe020 */
[----:B------:R-:W-:Y:S02]  /*1dd0*/  UIADD3 UR8, UPT, UPT, UR6, 0x10300, UR8 ;  /* 0x0001030006087890 */ /* 0x000fe4000fffe008 */
[----:B------:R-:W-:Y:S01]  /*1de0*/  UIADD3.X UR5, UPT, UPT, URZ, UR27, URZ, UP0, !UPT ;  /* 0x0000001bff057290 */ /* 0x000fe200087fe4ff */
[----:B------:R-:W-:Y:S01]  /*1df0*/  UMOV UR18, 0x0 ;  /* 0x0000000000127882 */ /* 0x000fe20000000000 */
[----:B------:R-:W-:Y:S01]  /*1e00*/  UMOV UR19, 0x10000000 ;  /* 0x1000000000137882 */ /* 0x000fe20000000000 */
[----:B------:R-:W-:Y:S01]  /*1e10*/  UMOV UR11, UR34 ;  /* 0x00000022000b7c82 */ /* 0x000fe20008000000 */
[----:B------:R-:W-:Y:S01]  /*1e20*/  UMOV UR12, UR36 ;  /* 0x00000024000c7c82 */ /* 0x000fe20008000000 */
[----:B------:R-:W-:Y:S01]  /*1e30*/  UMOV UR9, UR33 ;  /* 0x0000002100097c82 */ /* 0x000fe20008000000 */
[----:B------:R1:W-:Y:S03]  /*1e40*/  UTMALDG.3D.MULTICAST.2CTA [UR32], [UR14], UR13, desc[UR18] ;  /* 0x000012200e0073b4 */ /* 0x0003e6000821180d */
[----:B------:R2:W-:Y:S01]  /*1e50*/  UTMALDG.3D.2CTA [UR8], [UR4], desc[UR18] ;  /* 0x00001208040075b4 */ /* 0x0005e20008211000 */
[----:B-1----:R-:W-:Y:S01]  /*1e60*/  UIADD3 UR34, UPT, UPT, UR34, 0x40, URZ ;  /* 0x0000004022227890 */ /* 0x002fe2000fffe0ff */
[----:B------:R-:W-:Y:S01]  /*1e70*/  UMOV UR13, UR25 ;  /* 0x00000019000d7c82 */ /* 0x000fe20008000000 */
[----:B--2---:R-:W-:Y:S01]  /*1e80*/  UMOV UR4, UR7 ;  /* 0x0000000700047c82 */ /* 0x004fe20008000000 */
[----:B------:R-:W-:Y:S09]  /*1e90*/  BRA.U UP2, `(.L_x_31) ;  /* 0xfffffffd02487547 */ /* 0x000ff2000b83ffff */
.L_x_25:
[----:B------:R-:W-:Y:S01]  /*1ea0*/  ULEA UR4, UR7, UR6, 0x3 ;  /* 0x0000000607047291 */ /* 0x000fe2000f8e18ff */
[----:B-1-3--:R-:W-:Y:S01]  /*1eb0*/  SHF.L.U32 R0, R12, 0x1f, RZ ;  /* 0x0000001f0c007819 */ /* 0x00afe200000006ff */
[----:B------:R-:W-:Y:S01]  /*1ec0*/  @!P1 SYNCS.ARRIVE.TRANS64.A1T0 RZ, [UR6+0xa8], RZ ;  /* 0x0000a8ffffff99a7 */ /* 0x000fe20008100006 */
[----:B------:R-:W-:-:S06]  /*1ed0*/  UISETP.GT.AND UP0, UPT, UR40, UR39, UPT ;  /* 0x000000272800728c */ /* 0x000fcc000bf04270 */
[----:B--2-4-:R1:W2:Y:S03]  /*1ee0*/  SYNCS.PHASECHK.TRANS64.TRYWAIT P0, [UR4+0x30], R0 ;  /* 0x00003000ff0075a7 */ /* 0x0142a60008001104 */
[----:B------:R-:W-:Y:S05]  /*1ef0*/  BRA.U !UP0, `(.L_x_32) ;  /* 0x0000000108c47547 */ /* 0x000fea000b800000 */
[----:B------:R-:W-:Y:S01]  /*1f00*/  UIADD3 UR24, UPT, UPT, UR43, UR13, URZ ;  /* 0x0000000d2b187290 */ /* 0x000fe2000fffe0ff */
[----:B------:R-:W-:-:S11]  /*1f10*/  UMOV UR4, UR7 ;  /* 0x0000000700047c82 */ /* 0x000fd60008000000 */
.L_x_38:
[----:B------:R-:W-:Y:S01]  /*1f20*/  ULEA UR17, UR4, UR6, 0x3 ;  /* 0x0000000604117291 */ /* 0x000fe2000f8e18ff */
[----:B--2---:R-:W-:Y:S01]  /*1f30*/  @P3 MOV R2, 0x8000 ;  /* 0x0000800000023802 */ /* 0x004fe20000000f00 */
[----:B--2-4-:R-:W-:Y:S10]  /*1f40*/  @P0 BRA `(.L_x_33) ;  /* 0x00000000000c0947 */ /* 0x014ff40003800000 */
[----:B------:R-:W-:-:S04]  /*1f50*/  SHF.L.U32 R3, R12, 0x1f, RZ ;  /* 0x0000001f0c037819 */ /* 0x000fc800000006ff */
[----:B------:R-:W2:Y:S02]  /*1f60*/  SYNCS.PHASECHK.TRANS64.TRYWAIT P0, [UR17+0x30], R3 ;  /* 0x00003003ff0075a7 */ /* 0x000ea40008001111 */
[----:B--2---:R-:W-:Y:S05]  /*1f70*/  @!P0 BRA `(.L_x_34) ;  /* 0x0000007000188947 */ /* 0x004fea0003800000 */
.L_x_33:
[----:B------:R2:W-:Y:S01]  /*1f80*/  @P3 SYNCS.ARRIVE.TRANS64 RZ, [UR17], R2 ;  /* 0x00000002ffff39a7 */ /* 0x0005e20008000011 */
[----:B------:R-:W-:-:S04]  /*1f90*/  ULOP3.LUT UR5, UR23, 0x2, URZ, 0xfc, !UPT ;  /* 0x0000000217057892 */ /* 0x000fc8000f8efcff */
[----:B------:R-:W-:-:S09]  /*1fa0*/  UISETP.NE.AND UP0, UPT, UR5, 0x2, UPT ;  /* 0x000000020500788c */ /* 0x000fd2000bf05270 */
[----:B------:R-:W-:Y:S05]  /*1fb0*/  BRA.U UP0, `(.L_x_35) ;  /* 0x0000000100047547 */ /* 0x000fea000b800000 */
[----:B------:R-:W-:Y:S05]  /*1fc0*/  BPT.TRAP 0x1 ;  /* 0x000000040000795c */ /* 0x000fea0000300000 */
.L_x_35:
[----:B------:R-:W-:Y:S04]  /*1fd0*/  BSSY.RECONVERGENT B0, `(.L_x_36) ;  /* 0x0000003000007945 */ /* 0x000fe80003800200 */
[----:B------:R-:W-:Y:S05]  /*1fe0*/  @!P2 BRA `(.L_x_37) ;  /* 0x000000000004a947 */ /* 0x000fea0003800000 */
[----:B------:R-:W-:Y:S05]  /*1ff0*/  BPT.TRAP 0x1 ;  /* 0x000000040000795c */ /* 0x000fea0000300000 */
.L_x_37:
[----:B------:R-:W-:Y:S05]  /*2000*/  BSYNC.RECONVERGENT B0 ;  /* 0x0000000000007941 */ /* 0x000fea0003800200 */
.L_x_36:
[----:B------:R-:W-:Y:S02]  /*2010*/  UIADD3 UR5, UPT, UPT, UR4, 0x1, URZ ;  /* 0x0000000104057890 */ /* 0x000fe4000fffe0ff */
[----:B------:R-:W-:Y:S02]  /*2020*/  USHF.L.U32 UR18, UR13, 0x6, URZ ;  /* 0x000000060d127899 */ /* 0x000fe400080006ff */
[----:B------:R-:W-:Y:S02]  /*2030*/  UISETP.NE.AND UP0, UPT, UR5, 0x6, UPT ;  /* 0x000000060500788c */ /* 0x000fe4000bf05270 */
[----:B------:R-:W-:Y:S02]  /*2040*/  ULOP3.LUT UR17, UR17, 0xfefffff8, URZ, 0xc0, !UPT ;  /* 0xfefffff811117892 */ /* 0x000fe4000f8ec0ff */
[----:B------:R-:W-:Y:S02]  /*2050*/  USEL UR8, URZ, 0x1, UP0 ;  /* 0x00000001ff087887 */ /* 0x000fe40008000000 */
[----:B------:R-:W-:-:S02]  /*2060*/  USEL UR7, UR5, URZ, UP0 ;  /* 0x000000ff05077287 */ /* 0x000fc40008000000 */
[----:B------:R-:W-:Y:S02]  /*2070*/  UIADD3 UR14, UP0, UPT, UR26, 0x180, URZ ;  /* 0x000001801a0e7890 */ /* 0x000fe4000ff1e0ff */
        /* <DEDUP_REMOVED lines=9> */
[----:B------:R-:W-:Y:S02]  /*2110*/  UIADD3.X UR5, UPT, UPT, URZ, UR27, URZ, UP1, !UPT ;  /* 0x0000001bff057290 */ /* 0x000fe40008ffe4ff */
[----:B------:R-:W-:Y:S02]  /*2120*/  UIADD3 UR8, UPT, UPT, UR6, 0x10300, UR8 ;  /* 0x0001030006087890 */ /* 0x000fe4000fffe008 */
[----:B------:R-:W-:Y:S01]  /*2130*/  UIADD3.X UR15, UPT, UPT, URZ, UR27, URZ, UP0, !UPT ;  /* 0x0000001bff0f7290 */ /* 0x000fe200087fe4ff */
[----:B------:R-:W-:Y:S01]  /*2140*/  UMOV UR28, 0x0 ;  /* 0x00000000001c7882 */ /* 0x000fe20000000000 */
[----:B------:R-:W-:Y:S01]  /*2150*/  UMOV UR29, 0x10000000 ;  /* 0x10000000001d7882 */ /* 0x000fe20000000000 */
[----:B------:R-:W-:Y:S01]  /*2160*/  UMOV UR19, UR35 ;  /* 0x0000002300137c82 */ /* 0x000fe20008000000 */
[----:B------:R-:W-:Y:S01]  /*2170*/  UMOV UR20, UR36 ;  /* 0x0000002400147c82 */ /* 0x000fe20008000000 */
[----:B------:R-:W-:Y:S01]  /*2180*/  UMOV UR12, UR36 ;  /* 0x00000024000c7c82 */ /* 0x000fe20008000000 */
[----:B------:R1:W-:Y:S01]  /*2190*/  UTMALDG.3D.MULTICAST.2CTA [UR16], [UR4], UR11, desc[UR28] ;  /* 0x00001c10040073b4 */ /* 0x0003e2000821180b */
[----:B------:R-:W-:Y:S01]  /*21a0*/  UMOV UR9, UR17 ;  /* 0x0000001100097c82 */ /* 0x000fe20008000000 */
[----:B------:R-:W-:-:S04]  /*21b0*/  UIADD3 UR13, UPT, UPT, UR13, 0x1, URZ ;  /* 0x000000010d0d7890 */ /* 0x000fc8000fffe0ff */
[----:B------:R-:W-:Y:S01]  /*21c0*/  UISETP.NE.AND UP0, UPT, UR13, UR24, UPT ;  /* 0x000000180d00728c */ /* 0x000fe2000bf05270 */
[----:B-1----:R-:W-:Y:S01]  /*21d0*/  UMOV UR11, UR18 ;  /* 0x00000012000b7c82 */ /* 0x002fe20008000000 */
[----:B------:R-:W-:Y:S01]  /*21e0*/  UMOV UR4, UR7 ;  /* 0x0000000700047c82 */ /* 0x000fe20008000000 */
[----:B------:R3:W-:Y:S06]  /*21f0*/  UTMALDG.3D.2CTA [UR8], [UR14], desc[UR28] ;  /* 0x00001c080e0075b4 */ /* 0x0007ec0008211000 */
[----:B---3--:R-:W-:Y:S05]  /*2200*/  BRA.U UP0, `(.L_x_38) ;  /* 0xfffffffd00447547 */ /* 0x008fea000b83ffff */
.L_x_32:
[C---:B------:R-:W-:Y:S01]  /*2210*/  LEA R3, R11.reuse, UR6, 0x3 ;  /* 0x000000060b037c11 */ /* 0x040fe2000f8e18ff */
[----:B------:R-:W-:Y:S01]  /*2220*/  NOP ;  /* 0x0000000000007918 */ /* 0x000fe20000000000 */
[----:B-1----:R-:W-:Y:S02]  /*2230*/  SHF.L.U32 R0, R10, 0x1f, RZ ;  /* 0x0000001f0a007819 */ /* 0x002fe400000006ff */
[----:B------:R-:W-:Y:S02]  /*2240*/  LEA R4, R11, UR6, 0x4 ;  /* 0x000000060b047c11 */ /* 0x000fe4000f8e20ff */
[----:B--2-4-:R-:W1:Y:S02]  /*2250*/  SYNCS.PHASECHK.TRANS64.TRYWAIT P0, [R3+URZ+0xb0], R0 ;  /* 0x0000b000030075a7 */ /* 0x014e6400080011ff */
[----:B-1----:R-:W-:Y:S05]  /*2260*/  @!P0 BRA `(.L_x_39) ;  /* 0x0000006c00748947 */ /* 0x002fea0003800000 */
.L_x_154:
[----:B------:R-:W2:Y:S01]  /*2270*/  LDS.128 R4, [R4+0x140] ;  /* 0x0001400004047984 */ /* 0x000ea20000000c00 */
[----:B------:R-:W-:Y:S01]  /*2280*/  UISETP.GE.AND UP0, UPT, UR45, 0x1, UPT ;  /* 0x000000012d00788c */ /* 0x000fe2000bf06270 */
[----:B------:R-:W-:Y:S01]  /*2290*/  @!PT LDS RZ, [RZ] ;  /* 0x00000000fffff984 */ /* 0x000fe20000000800 */
[----:B------:R-:W-:Y:S01]  /*22a0*/  @!PT LDS RZ, [RZ] ;  /* 0x00000000fffff984 */ /* 0x000fe20000000800 */
[----:B------:R-:W-:Y:S01]  /*22b0*/  @!PT LDS RZ, [RZ] ;  /* 0x00000000fffff984 */ /* 0x000fe20000000800 */
[----:B------:R-:W-:Y:S01]  /*22c0*/  @!PT LDS RZ, [RZ] ;  /* 0x00000000fffff984 */ /* 0x000fe20000000800 */
[----:B------:R3:W-:Y:S06]  /*22d0*/  MEMBAR.ALL.CTA ;  /* 0x0000000000007992 */ /* 0x0007ec0000008000 */
[----:B---3--:R-:W3:Y:S01]  /*22e0*/  FENCE.VIEW.ASYNC.S ;  /* 0x00000000000073c6 */ /* 0x008ee20000000000 */
[----:B--2---:R-:W-:-:S13]  /*22f0*/  LOP3.LUT P0, RZ, R6, 0x1, RZ, 0xc0, !PT ;  /* 0x0000000106ff7812 */ /* 0x004fda000780c0ff */
[----:B---3--:R-:W-:Y:S01]  /*2300*/  VOTEU.ANY UP1, P0 ;  /* 0x0000000000ff7886 */ /* 0x008fe20000020100 */
[----:B------:R-:W-:-:S13]  /*2310*/  PLOP3.LUT P0, PT, PT, PT, UP1, 0x80, 0x8 ;  /* 0x000000000008781c */ /* 0x000fda0003f0f018 */
[----:B-1----:R-:W-:Y:S02]  /*2320*/  @P0 LOP3.LUT R0, R5, 0xffff, RZ, 0xc0, !PT ;  /* 0x0000ffff05000812 */ /* 0x002fe400078ec0ff */
[----:B------:R-:W-:Y:S02]  /*2330*/  @P0 MOV R2, R4 ;  /* 0x0000000400020202 */ /* 0x000fe40000000f00 */
[----:B------:R-:W-:Y:S01]  /*2340*/  @P0 R2UR UR5, R0 ;  /* 0x00000000000502ca */ /* 0x000fe200000e0000 */
[----:B------:R-:W-:Y:S01]  /*2350*/  VIADD R0, R3, 0xc0 ;  /* 0x000000c003007836 */ /* 0x000fe20000000000 */
[----:B------:R-:W-:Y:S02]  /*2360*/  @P0 SHF.R.U32.HI R4, RZ, 0x10, R5 ;  /* 0x00000010ff040819 */ /* 0x000fe40000011605 */
[----:B------:R-:W-:Y:S02]  /*2370*/  @P0 R2UR UR8, R2 ;  /* 0x00000000020802ca */ /* 0x000fe400000e0000 */
[----:B------:R-:W-:-:S02]  /*2380*/  PRMT R0, RZ, 0x654, R0 ;  /* 0x00000654ff007816 */ /* 0x000fc40000000000 */
[----:B------:R-:W-:Y:S02]  /*2390*/  @P0 R2UR UR4, R4 ;  /* 0x00000000040402ca */ /* 0x000fe400000e0000 */
[----:B------:R1:W-:Y:S03]  /*23a0*/  SYNCS.ARRIVE.TRANS64.RED.A1T0 RZ, [R0+URZ], RZ ;  /* 0x000000ff00ff79a7 */ /* 0x0003e600081004ff */
[----:B------:R-:W-:-:S04]  /*23b0*/  @UP1 UMOV UR30, UR5 ;  /* 0x00000005001e1c82 */ /* 0x000fc80008000000 */
[----:B------:R-:W-:-:S04]  /*23c0*/  @UP1 UMOV UR31, UR8 ;  /* 0x00000008001f1c82 */ /* 0x000fc80008000000 */
[----:B------:R-:W-:Y:S01]  /*23d0*/  @UP1 UMOV UR36, UR4 ;  /* 0x0000000400241c82 */ /* 0x000fe20008000000 */
[----:B------:R-:W-:Y:S05]  /*23e0*/  BRA.U !UP0, `(.L_x_40) ;  /* 0x0000000108d47547 */ /* 0x000fea000b800000 */
[----:B------:R-:W2:Y:S01]  /*23f0*/  LDCU.128 UR12, c[0x0][0xb10] ;  /* 0x00016200ff0c77ac */ /* 0x000ea20008000c00 */
[----:B------:R-:W3:Y:S01]  /*2400*/  LDCU UR24, c[0x0][0xb20] ;  /* 0x00016400ff1877ac */ /* 0x000ee20008000800 */
[----:B------:R-:W4:Y:S01]  /*2410*/  LDCU UR20, c[0x0][0xb0c] ;  /* 0x00016180ff1477ac */ /* 0x000f220008000800 */
[----:B------:R-:W1:Y:S01]  /*2420*/  LDCU.64 UR10, c[0x0][0xb28] ;  /* 0x00016500ff0a77ac */ /* 0x000e620008000a00 */
[----:B------:R-:W-:Y:S02]  /*2430*/  UISETP.NE.AND UP3, UPT, UR45, 0x1, UPT ;  /* 0x000000012d00788c */ /* 0x000fe4000bf65270 */
[----:B--2---:R-:W-:Y:S02]  /*2440*/  UIMAD.WIDE.U32 UR8, UR37, UR15, URZ ;  /* 0x0000000f250872a5 */ /* 0x004fe4000f8e00ff */
[----:B------:R-:W-:Y:S02]  /*2450*/  UIMAD.WIDE.U32 UR4, UR38, UR12, URZ ;  /* 0x0000000c260472a5 */ /* 0x000fe4000f8e00ff */
[----:B------:R-:W-:-:S02]  /*2460*/  UISETP.NE.AND UP0, UPT, UR14, 0x1, UPT ;  /* 0x000000010e00788c */ /* 0x000fc4000bf05270 */
[----:B------:R-:W-:Y:S01]  /*2470*/  UIMAD.WIDE.U32 UR28, UR30, UR15, URZ ;  /* 0x0000000f1e1c72a5 */ /* 0x000fe2000f8e00ff */
[----:B------:R-:W-:Y:S02]  /*2480*/  UMOV UR8, UR9 ;  /* 0x0000000900087c82 */ /* 0x000fe40008000000 */
[----:B------:R-:W-:Y:S01]  /*2490*/  UMOV UR4, UR5 ;  /* 0x0000000500047c82 */ /* 0x000fe20008000000 */
[----:B---3--:R-:W-:Y:S02]  /*24a0*/  USHF.R.U32.HI UR8, URZ, UR24, UR8 ;  /* 0x00000018ff087299 */ /* 0x008fe40008011608 */
[----:B----4-:R-:W-:Y:S02]  /*24b0*/  UISETP.NE.AND UP2, UPT, UR20, 0x1, UPT ;  /* 0x000000011400788c */ /* 0x010fe4000bf45270 */
[----:B------:R-:W-:Y:S02]  /*24c0*/  USHF.R.U32.HI UR4, URZ, UR13, UR4 ;  /* 0x0000000dff047299 */ /* 0x000fe40008011604 */
[----:B------:R-:W-:-:S02]  /*24d0*/  USEL UR5, UR37, UR8, !UP0 ;  /* 0x0000000825057287 */ /* 0x000fc4000c000000 */
[----:B------:R-:W-:Y:S02]  /*24e0*/  USEL UR8, UR38, UR4, !UP2 ;  /* 0x0000000426087287 */ /* 0x000fe4000d000000 */
[----:B-1----:R-:W-:Y:S01]  /*24f0*/  UIMAD.WIDE.U32 UR16, UR5, UR10, URZ ;  /* 0x0000000a051072a5 */ /* 0x002fe2000f8e00ff */
[----:B------:R-:W-:Y:S01]  /*2500*/  UMOV UR4, UR29 ;  /* 0x0000001d00047c82 */ /* 0x000fe20008000000 */
[----:B------:R-:W-:Y:S02]  /*2510*/  UIMAD.WIDE.U32 UR18, UR31, UR12, URZ ;  /* 0x0000000c1f1272a5 */ /* 0x000fe4000f8e00ff */
[----:B------:R-:W-:-:S03]  /*2520*/  UIMAD.WIDE.U32 UR28, UR8, UR10, URZ ;  /* 0x0000000a081c72a5 */ /* 0x000fc6000f8e00ff */
[----:B------:R-:W-:Y:S01]  /*2530*/  UMOV UR16, UR17 ;  /* 0x0000001100107c82 */ /* 0x000fe20008000000 */
[----:B------:R-:W-:Y:S02]  /*2540*/  USHF.R.U32.HI UR4, URZ, UR24, UR4 ;  /* 0x00000018ff047299 */ /* 0x000fe40008011604 */
[----:B------:R-:W-:Y:S01]  /*2550*/  @UP3 USHF.R.U32.HI UR5, URZ, UR11, UR16 ;  /* 0x0000000bff053299 */ /* 0x000fe20008011610 */
[----:B------:R-:W-:Y:S01]  /*2560*/  UMOV UR18, UR19 ;  /* 0x0000001300127c82 */ /* 0x000fe20008000000 */
[----:B------:R-:W-:Y:S01]  /*2570*/  UMOV UR28, UR29 ;  /* 0x0000001d001c7c82 */ /* 0x000fe20008000000 */
[----:B------:R-:W-:Y:S02]  /*2580*/  USHF.R.U32.HI UR13, URZ, UR13, UR18 ;  /* 0x0000000dff0d7299 */ /* 0x000fe40008011612 */
[----:B------:R-:W-:Y:S02]  /*2590*/  USEL UR4, UR30, UR4, !UP0 ;  /* 0x000000041e047287 */ /* 0x000fe4000c000000 */
[----:B------:R-:W-:-:S02]  /*25a0*/  @UP3 USHF.R.U32.HI UR8, URZ, UR11, UR28 ;  /* 0x0000000bff083299 */ /* 0x000fc4000801161c */
[----:B------:R-:W-:Y:S02]  /*25b0*/  UIMAD UR9, UR45, UR5, URZ ;  /* 0x000000052d0972a4 */ /* 0x000fe4000f8e02ff */
[----:B------:R-:W-:Y:S02]  /*25c0*/  USEL UR5, UR31, UR13, !UP2 ;  /* 0x0000000d1f057287 */ /* 0x000fe4000d000000 */
[----:B------:R-:W-:Y:S02]  /*25d0*/  UIMAD UR12, UR45, UR8, URZ ;  /* 0x000000082d0c72a4 */ /* 0x000fe4000f8e02ff */
[----:B------:R-:W-:Y:S02]  /*25e0*/  UISETP.GE.AND UP0, UPT, UR4, UR9, UPT ;  /* 0x000000090400728c */ /* 0x000fe4000bf06270 */
[----:B------:R-:W-:Y:S02]  /*25f0*/  UIMAD.WIDE.U32 UR16, UR4, UR10, URZ ;  /* 0x0000000a041072a5 */ /* 0x000fe4000f8e00ff */
[----:B------:R-:W-:-:S02]  /*2600*/  UISETP.GE.OR UP0, UPT, UR5, UR12, UP0 ;  /* 0x0000000c0500728c */ /* 0x000fc40008706670 */
        /* <DEDUP_REMOVED lines=19> */
.L_x_40:
[----:B------:R-:W2:Y:S02]  /*2740*/  LDCU UR4, c[0x0][0xb30] ;  /* 0x00016600ff0477ac */ /* 0x000ea40008000800 */
[----:B--2---:R-:W-:-:S09]  /*2750*/  UISETP.NE.AND UP0, UPT, UR4, 0x1, UPT ;  /* 0x000000010400788c */ /* 0x004fd2000bf05270 */
[----:B------:R-:W-:Y:S05]  /*2760*/  BRA.U UP0, `(.L_x_41) ;  /* 0x0000000100447547 */ /* 0x000fea000b800000 */
[----:B------:R-:W2:Y:S01]  /*2770*/  LDCU.128 UR12, c[0x0][0xb10] ;  /* 0x00016200ff0c77ac */ /* 0x000ea20008000c00 */
[----:B------:R-:W3:Y:S01]  /*2780*/  LDCU UR10, c[0x0][0xb0c] ;  /* 0x00016180ff0a77ac */ /* 0x000ee20008000800 */
[----:B------:R-:W4:Y:S01]  /*2790*/  LDCU UR11, c[0x0][0xb20] ;  /* 0x00016400ff0b77ac */ /* 0x000f220008000800 */
[----:B--2---:R-:W-:Y:S02]  /*27a0*/  UIMAD.WIDE.U32 UR8, UR31, UR12, URZ ;  /* 0x0000000c1f0872a5 */ /* 0x004fe4000f8e00ff */
[----:B------:R-:W-:Y:S02]  /*27b0*/  UIMAD.WIDE.U32 UR4, UR30, UR15, URZ ;  /* 0x0000000f1e0472a5 */ /* 0x000fe4000f8e00ff */
[----:B---3--:R-:W-:Y:S02]  /*27c0*/  UISETP.NE.AND UP2, UPT, UR10, 0x1, UPT ;  /* 0x000000010a00788c */ /* 0x008fe4000bf45270 */
[----:B------:R-:W-:Y:S01]  /*27d0*/  UISETP.NE.AND UP0, UPT, UR14, 0x1, UPT ;  /* 0x000000010e00788c */ /* 0x000fe2000bf05270 */
[----:B------:R-:W-:-:S02]  /*27e0*/  UMOV UR8, UR9 ;  /* 0x0000000900087c82 */ /* 0x000fc40008000000 */
[----:B------:R-:W-:Y:S01]  /*27f0*/  UMOV UR4, UR5 ;  /* 0x0000000500047c82 */ /* 0x000fe20008000000 */
[----:B------:R-:W-:Y:S02]  /*2800*/  USHF.R.U32.HI UR13, URZ, UR13, UR8 ;  /* 0x0000000dff0d7299 */ /* 0x000fe40008011608 */
[----:B----4-:R-:W-:Y:S02]  /*2810*/  USHF.R.U32.HI UR4, URZ, UR11, UR4 ;  /* 0x0000000bff047299 */ /* 0x010fe40008011604 */
[----:B------:R-:W-:Y:S02]  /*2820*/  USEL UR5, UR31, UR13, !UP2 ;  /* 0x0000000d1f057287 */ /* 0x000fe4000d000000 */
[----:B------:R-:W-:-:S04]  /*2830*/  USEL UR4, UR30, UR4, !UP0 ;  /* 0x000000041e047287 */ /* 0x000fc8000c000000 */
[----:B------:R-:W-:Y:S02]  /*2840*/  UIADD3 UR8, UPT, UPT, UR5, -UR4, URZ ;  /* 0x8000000405087290 */ /* 0x000fe4000fffe0ff */
[----:B------:R-:W-:Y:S02]  /*2850*/  UIADD3 UR4, UPT, UPT, -UR5, UR4, URZ ;  /* 0x0000000405047290 */ /* 0x000fe4000fffe1ff */
[----:B------:R-:W-:Y:S02]  /*2860*/  UIMAD UR30, UR8, UR14, UR30 ;  /* 0x0000000e081e72a4 */ /* 0x000fe4000f8e021e */
[----:B------:R-:W-:-:S12]  /*2870*/  UIMAD UR31, UR4, UR10, UR31 ;  /* 0x0000000a041f72a4 */ /* 0x000fd8000f8e021f */
.L_x_41:
[----:B------:R-:W-:Y:S01]  /*2880*/  VIADD R11, R11, 0x1 ;  /* 0x000000010b0b7836 */ /* 0x000fe20000000000 */
[----:B------:R-:W-:Y:S01]  /*2890*/  R2UR UR4, R50 ;  /* 0x00000000320472ca */ /* 0x000fe200000e0000 */
[----:B------:R-:W-:Y:S01]  /*28a0*/  UIADD3 UR24, UPT, UPT, UR30, UR63, URZ ;  /* 0x0000003f1e187290 */ /* 0x000fe2000fffe0ff */
[----:B------:R-:W-:Y:S02]  /*28b0*/  PLOP3.LUT P1, PT, PT, PT, PT, 0x80, 0x8 ;  /* 0x000000000008781c */ /* 0x000fe40003f2f070 */
[----:B------:R-:W-:-:S04]  /*28c0*/  ISETP.NE.AND P0, PT, R11, 0x2, PT ;  /* 0x000000020b00780c */ /* 0x000fc80003f05270 */
[----:B-1----:R-:W-:Y:S02]  /*28d0*/  SEL R0, RZ, 0x1, P0 ;  /* 0x00000001ff007807 */ /* 0x002fe40000000000 */
[----:B------:R-:W-:Y:S02]  /*28e0*/  SEL R11, R11, RZ, P0 ;  /* 0x000000ff0b0b7207 */ /* 0x000fe40000000000 */
[----:B------:R-:W-:Y:S01]  /*28f0*/  LOP3.LUT R10, R10, R0, RZ, 0x3c, !PT ;  /* 0x000000000a0a7212 */ /* 0x000fe200078e3cff */
[----:B------:R-:W-:Y:S01]  /*2900*/  UIADD3 UR20, UPT, UPT, UR31, UR4, URZ ;  /* 0x000000041f147290 */ /* 0x000fe2000fffe0ff */
[----:B------:R-:W-:Y:S11]  /*2910*/  BRA.U UP1, `(.L_x_42) ;  /* 0xfffffff101287547 */ /* 0x000ff6000b83ffff */
[----:B------:R-:W-:Y:S01]  /*2920*/  UIADD3 UR8, UPT, UPT, UR6, 0x30, URZ ;  /* 0x0000003006087890 */ /* 0x000fe2000fffe0ff */
[----:B------:R-:W-:-:S03]  /*2930*/  SHF.L.U32 R2, R12, 0x1f, RZ ;  /* 0x0000001f0c027819 */ /* 0x000fc600000006ff */
[----:B------:R-:W-:-:S09]  /*2940*/  ULEA UR4, UR7, UR8, 0x3 ;  /* 0x0000000807047291 */ /* 0x000fd2000f8e18ff */
[----:B------:R-:W1:Y:S02]  /*2950*/  SYNCS.PHASECHK.TRANS64.TRYWAIT P0, [UR4], R2 ;  /* 0x00000002ff0075a7 */ /* 0x000e640008001104 */
[----:B-1----:R-:W-:Y:S05]  /*2960*/  @!P0 BRA `(.L_x_43) ;  /* 0x0000006400c88947 */ /* 0x002fea0003800000 */
.L_x_156:
[----:B------:R-:W-:-:S04]  /*2970*/  UIADD3 UR4, UPT, UPT, UR7, 0x1, URZ ;  /* 0x0000000107047890 */ /* 0x000fc8000fffe0ff */
[----:B------:R-:W-:-:S04]  /*2980*/  UISETP.NE.AND UP0, UPT, UR4, 0x6, UPT ;  /* 0x000000060400788c */ /* 0x000fc8000bf05270 */
[----:B------:R-:W-:Y:S02]  /*2990*/  USEL UR6, URZ, 0x1, UP0 ;  /* 0x00000001ff067887 */ /* 0x000fe40008000000 */
[----:B------:R-:W-:-:S04]  /*29a0*/  USEL UR4, UR4, URZ, UP0 ;  /* 0x000000ff04047287 */ /* 0x000fc80008000000 */
[----:B------:R-:W-:Y:S01]  /*29b0*/  ULEA UR5, UR4, UR8, 0x3 ;  /* 0x0000000804057291 */ /* 0x000fe2000f8e18ff */
[----:B-1----:R-:W-:-:S04]  /*29c0*/  LOP3.LUT R2, R12, UR6, RZ, 0x3c, !PT ;  /* 0x000000060c027c12 */ /* 0x002fc8000f8e3cff */
[----:B------:R-:W-:-:S04]  /*29d0*/  SHF.L.U32 R3, R2, 0x1f, RZ ;  /* 0x0000001f02037819 */ /* 0x000fc800000006ff */
[----:B------:R-:W1:Y:S02]  /*29e0*/  SYNCS.PHASECHK.TRANS64.TRYWAIT P0, [UR5], R3 ;  /* 0x00000003ff0075a7 */ /* 0x000e640008001105 */
[----:B-1----:R-:W-:Y:S05]  /*29f0*/  @!P0 BRA `(.L_x_44) ;  /* 0x0000006400bc8947 */ /* 0x002fea0003800000 */
.L_x_158:
[----:B------:R-:W-:-:S04]  /*2a00*/  UIADD3 UR4, UPT, UPT, UR4, 0x1, URZ ;  /* 0x0000000104047890 */ /* 0x000fc8000fffe0ff */
[----:B------:R-:W-:-:S04]  /*2a10*/  UISETP.NE.AND UP0, UPT, UR4, 0x6, UPT ;  /* 0x000000060400788c */ /* 0x000fc8000bf05270 */
[----:B------:R-:W-:Y:S02]  /*2a20*/  USEL UR6, URZ, 0x1, UP0 ;  /* 0x00000001ff067887 */ /* 0x000fe40008000000 */
[----:B------:R-:W-:-:S04]  /*2a30*/  USEL UR4, UR4, URZ, UP0 ;  /* 0x000000ff04047287 */ /* 0x000fc80008000000 */
[----:B------:R-:W-:Y:S01]  /*2a40*/  ULEA UR5, UR4, UR8, 0x3 ;  /* 0x0000000804057291 */ /* 0x000fe2000f8e18ff */
[----:B------:R-:W-:-:S04]  /*2a50*/  LOP3.LUT R2, R2, UR6, RZ, 0x3c, !PT ;  /* 0x0000000602027c12 */ /* 0x000fc8000f8e3cff */
[----:B-1----:R-:W-:-:S04]  /*2a60*/  SHF.L.U32 R3, R2, 0x1f, RZ ;  /* 0x0000001f02037819 */ /* 0x002fc800000006ff */
[----:B------:R-:W1:Y:S02]  /*2a70*/  SYNCS.PHASECHK.TRANS64.TRYWAIT P0, [UR5], R3 ;  /* 0x00000003ff0075a7 */ /* 0x000e640008001105 */
[----:B-1----:R-:W-:Y:S05]  /*2a80*/  @!P0 BRA `(.L_x_45) ;  /* 0x0000006400b08947 */ /* 0x002fea0003800000 */
.L_x_160:
        /* <DEDUP_REMOVED lines=9> */
.L_x_162:
        /* <DEDUP_REMOVED lines=9> */
.L_x_164:
[----:B------:R-:W-:-:S04]  /*2bb0*/  UIADD3 UR4, UPT, UPT, UR4, 0x1, URZ ;  /* 0x0000000104047890 */ /* 0x000fc8000fffe0ff */
[----:B------:R-:W-:-:S04]  /*2bc0*/  UISETP.NE.AND UP0, UPT, UR4, 0x6, UPT ;  /* 0x000000060400788c */ /* 0x000fc8000bf05270 */
[----:B------:R-:W-:Y:S02]  /*2bd0*/  USEL UR5, URZ, 0x1, UP0 ;  /* 0x00000001ff057887 */ /* 0x000fe40008000000 */
[----:B------:R-:W-:-:S04]  /*2be0*/  USEL UR4, UR4, URZ, UP0 ;  /* 0x000000ff04047287 */ /* 0x000fc80008000000 */
[----:B------:R-:W-:Y:S01]  /*2bf0*/  ULEA UR4, UR4, UR8, 0x3 ;  /* 0x0000000804047291 */ /* 0x000fe2000f8e18ff */
[----:B------:R-:W-:-:S04]  /*2c00*/  LOP3.LUT R2, R2, UR5, RZ, 0x3c, !PT ;  /* 0x0000000502027c12 */ /* 0x000fc8000f8e3cff */
[----:B------:R-:W-:Y:S01]  /*2c10*/  SHF.L.U32 R2, R2, 0x1f, RZ ;  /* 0x0000001f02027819 */ /* 0x000fe200000006ff */
[----:B-1----:R-:W-:-:S07]  /*2c20*/  IMAD.U32 R0, RZ, RZ, UR4 ;  /* 0x00000004ff007e24 */ /* 0x002fce000f8e00ff */
.L_x_48:
[----:B-1----:R1:W2:Y:S02]  /*2c30*/  SYNCS.PHASECHK.TRANS64.TRYWAIT P0, [R0+URZ], R2 ;  /* 0x00000002000075a7 */ /* 0x0022a400080011ff */
[----:B--2---:R-:W-:Y:S05]  /*2c40*/  @!P0 NANOSLEEP.SYNCS 0x989680 ;  /* 0x009896800000895d */ /* 0x004fea0003900000 */
[----:B------:R-:W2:Y:S02]  /*2c50*/  @!P0 SYNCS.PHASECHK.TRANS64 P0, [R0+URZ], R2 ;  /* 0x00000002000085a7 */ /* 0x000ea400080010ff */
[----:B--2---:R-:W-:Y:S05]  /*2c60*/  @P0 EXIT ;  /* 0x000000000000094d */ /* 0x004fea0003800000 */
[----:B------:R-:W-:Y:S05]  /*2c70*/  BRA `(.L_x_48) ;  /* 0xfffffffc00ec7947 */ /* 0x000fea000383ffff */
.L_x_22:
[----:B------:R-:W-:-:S04]  /*2c80*/  UISETP.NE.AND UP0, UPT, UR47, URZ, UPT ;  /* 0x000000ff2f00728c */ /* 0x000fc8000bf05270 */
[----:B------:R-:W-:-:S09]  /*2c90*/  UISETP.NE.OR UP0, UPT, UR25, 0x1, UP0 ;  /* 0x000000011900788c */ /* 0x000fd20008705670 */
[----:B------:R-:W-:Y:S05]  /*2ca0*/  BRA.U UP0, `(.L_x_49) ;  /* 0x0000000500487547 */ /* 0x000fea000b800000 */
[----:B------:R-:W-:Y:S01]  /*2cb0*/  ISETP.GE.U32.AND P2, PT, R0, 0x4, PT ;  /* 0x000000040000780c */ /* 0x000fe20003f46070 */
[----:B------:R-:W-:Y:S01]  /*2cc0*/  IMAD.MOV.U32 R12, RZ, RZ, 0x1 ;  /* 0x00000001ff0c7424 */ /* 0x000fe200078e00ff */
[----:B------:R-:W-:Y:S02]  /*2cd0*/  CS2R R10, SRZ ;  /* 0x00000000000a7805 */ /* 0x000fe4000001ff00 */
[----:B------:R-:W-:Y:S01]  /*2ce0*/  CS2R R8, SRZ ;  /* 0x0000000000087805 */ /* 0x000fe2000001ff00 */
[----:B------:R-:W-:Y:S01]  /*2cf0*/  UMOV UR6, 0x400 ;  /* 0x0000040000067882 */ /* 0x000fe20000000000 */
[----:B------:R-:W-:Y:S01]  /*2d00*/  UMOV UR5, URZ ;  /* 0x000000ff00057c82 */ /* 0x000fe20008000000 */
[----:B------:R-:W-:-:S12]  /*2d10*/  ULEA UR6, UR47, UR6, 0x18 ;  /* 0x000000062f067291 */ /* 0x000fd8000f8ec0ff */
.L_x_53:
[----:B------:R-:W-:Y:S02]  /*2d20*/  LEA R2, R8, UR6, 0x3 ;  /* 0x0000000608027c11 */ /* 0x000fe4000f8e18ff */
[----:B------:R-:W-:-:S03]  /*2d30*/  SHF.L.U32 R4, R9, 0x1f, RZ ;  /* 0x0000001f09047819 */ /* 0x000fc600000006ff */
[----:B------:R-:W-:Y:S01]  /*2d40*/  VIADD R5, R2, 0x120 ;  /* 0x0000012002057836 */ /* 0x000fe20000000000 */
[----:B------:R-:W1:Y:S02]  /*2d50*/  SYNCS.PHASECHK.TRANS64.TRYWAIT P0, [R2+URZ+0x110], R4 ;  /* 0x00011004020075a7 */ /* 0x000e6400080011ff */
[----:B-1----:R-:W-:Y:S05]  /*2d60*/  @!P0 BRA `(.L_x_50) ;  /* 0x0000006400408947 */ /* 0x002fea0003800000 */
.L_x_165:
[----:B------:R-:W-:Y:S01]  /*2d70*/  ULEA UR4, UR5, UR6, 0x3 ;  /* 0x0000000605047291 */ /* 0x000fe2000f8e18ff */
[----:B-1----:R-:W-:Y:S01]  /*2d80*/  PRMT R2, RZ, 0x654, R5 ;  /* 0x00000654ff027816 */ /* 0x002fe20000000005 */
[----:B------:R-:W-:Y:S01]  /*2d90*/  @!P2 IMAD.MOV.U32 R4, RZ, RZ, 0x10 ;  /* 0x00000010ff04a424 */ /* 0x000fe200078e00ff */
[----:B------:R-:W-:Y:S01]  /*2da0*/  SHF.L.U32 R5, R12, 0x1f, RZ ;  /* 0x0000001f0c057819 */ /* 0x000fe200000006ff */
[----:B------:R-:W-:Y:S01]  /*2db0*/  UIADD3 UR7, UPT, UPT, UR4, 0xb0, URZ ;  /* 0x000000b004077890 */ /* 0x000fe2000fffe0ff */
[----:B------:R1:W-:Y:S05]  /*2dc0*/  SYNCS.ARRIVE.TRANS64.RED.A1T0 RZ, [R2+URZ], RZ ;  /* 0x000000ff02ff79a7 */ /* 0x0003ea00081004ff */
[----:B------:R-:W-:Y:S01]  /*2dd0*/  IMAD.U32 R6, RZ, RZ, UR7 ;  /* 0x00000007ff067e24 */ /* 0x000fe2000f8e00ff */
[----:B------:R-:W2:Y:S04]  /*2de0*/  SYNCS.PHASECHK.TRANS64.TRYWAIT P0, [UR4+0xc0], R5 ;  /* 0x0000c005ff0075a7 */ /* 0x000ea80008001104 */
[----:B------:R-:W-:Y:S01]  /*2df0*/  PRMT R6, R0, 0x654, R6 ;  /* 0x0000065400067816 */ /* 0x000fe20000000006 */
[----:B-12---:R-:W-:Y:S06]  /*2e00*/  @!P0 BRA `(.L_x_51) ;  /* 0x00000064002c8947 */ /* 0x006fec0003800000 */
.L_x_167:
[----:B------:R-:W-:Y:S01]  /*2e10*/  ULEA UR8, UR5, UR6, 0x4 ;  /* 0x0000000605087291 */ /* 0x000fe2000f8e20ff */
[----:B------:R-:W-:Y:S01]  /*2e20*/  SEL R3, R6, R3, !P2 ;  /* 0x0000000306037207 */ /* 0x000fe20005000000 */
[----:B------:R-:W-:Y:S01]  /*2e30*/  UIADD3 UR9, UPT, UPT, UR4, 0xb0, URZ ;  /* 0x000000b004097890 */ /* 0x000fe2000fffe0ff */
[----:B-1----:R-:W-:Y:S01]  /*2e40*/  LEA R2, R11, UR6, 0x3 ;  /* 0x000000060b027c11 */ /* 0x002fe2000f8e18ff */
[----:B------:R-:W-:Y:S01]  /*2e50*/  UIADD3 UR8, UPT, UPT, UR8, 0x140, URZ ;  /* 0x0000014008087890 */ /* 0x000fe2000fffe0ff */
[----:B------:R1:W-:Y:S01]  /*2e60*/  @!P2 SYNCS.ARRIVE.TRANS64.RED RZ, [R3+URZ], R4 ;  /* 0x0000000403ffa9a7 */ /* 0x0003e200080004ff */
[----:B------:R-:W-:Y:S01]  /*2e70*/  UIADD3 UR4, UPT, UPT, UR5, 0x1, URZ ;  /* 0x0000000105047890 */ /* 0x000fe2000fffe0ff */
[----:B------:R-:W-:-:S03]  /*2e80*/  VIADD R8, R8, 0x1 ;  /* 0x0000000108087836 */ /* 0x000fc60000000000 */
[----:B------:R-:W-:Y:S02]  /*2e90*/  UISETP.NE.AND UP0, UPT, UR4, 0x2, UPT ;  /* 0x000000020400788c */ /* 0x000fe4000bf05270 */
[----:B------:R-:W-:Y:S01]  /*2ea0*/  ISETP.NE.AND P0, PT, R8, 0x2, PT ;  /* 0x000000020800780c */ /* 0x000fe20003f05270 */
[----:B------:R-:W-:Y:S06]  /*2eb0*/  UGETNEXTWORKID.BROADCAST [UR8], [UR9] ;  /* 0x00000000080073ca */ /* 0x000fec0008000100 */
[----:B------:R-:W-:Y:S02]  /*2ec0*/  USEL UR7, URZ, 0x1, UP0 ;  /* 0x00000001ff077887 */ /* 0x000fe40008000000 */
[----:B------:R-:W-:-:S04]  /*2ed0*/  USEL UR5, UR4, URZ, UP0 ;  /* 0x000000ff04057287 */ /* 0x000fc80008000000 */
[----:B------:R-:W-:Y:S02]  /*2ee0*/  LOP3.LUT R12, R12, UR7, RZ, 0x3c, !PT ;  /* 0x000000070c0c7c12 */ /* 0x000fe4000f8e3cff */
[----:B-1----:R-:W-:-:S04]  /*2ef0*/  SHF.L.U32 R4, R10, 0x1f, RZ ;  /* 0x0000001f0a047819 */ /* 0x002fc800000006ff */
[----:B------:R-:W1:Y:S02]  /*2f00*/  SYNCS.PHASECHK.TRANS64.TRYWAIT P1, [R2+URZ+0xb0], R4 ;  /* 0x0000b004020075a7 */ /* 0x000e6400080211ff */
[----:B-1----:R-:W-:Y:S05]  /*2f10*/  @!P1 BRA `(.L_x_52) ;  /* 0x0000006400009947 */ /* 0x002fea0003800000 */
.L_x_168:
[C---:B-1----:R-:W-:Y:S01]  /*2f20*/  LEA R4, R11.reuse, UR6, 0x4 ;  /* 0x000000060b047c11 */ /* 0x042fe2000f8e20ff */
[----:B------:R-:W-:Y:S01]  /*2f30*/  VIADD R2, R2, 0xc0 ;  /* 0x000000c002027836 */ /* 0x000fe20000000000 */
[----:B------:R-:W-:Y:S01]  /*2f40*/  SEL R8, R8, RZ, P0 ;  /* 0x000000ff08087207 */ /* 0x000fe20000000000 */
[----:B------:R-:W-:-:S03]  /*2f50*/  VIADD R11, R11, 0x1 ;  /* 0x000000010b0b7836 */ /* 0x000fc60000000000 */
[----:B------:R-:W1:Y:S01]  /*2f60*/  LDS.128 R4, [R4+0x140] ;  /* 0x0001400004047984 */ /* 0x000e620000000c00 */
[----:B------:R-:W-:Y:S02]  /*2f70*/  PRMT R2, RZ, 0x654, R2 ;  /* 0x00000654ff027816 */ /* 0x000fe40000000002 */
[C---:B------:R-:W-:Y:S01]  /*2f80*/  ISETP.NE.AND P1, PT, R11.reuse, 0x2, PT ;  /* 0x000000020b00780c */ /* 0x040fe20003f25270 */
[----:B------:R-:W-:Y:S01]  /*2f90*/  @!PT LDS RZ, [RZ] ;  /* 0x00000000fffff984 */ /* 0x000fe20000000800 */
[----:B------:R-:W-:Y:S01]  /*2fa0*/  @!PT LDS RZ, [RZ] ;  /* 0x00000000fffff984 */ /* 0x000fe20000000800 */
[----:B------:R-:W-:Y:S01]  /*2fb0*/  @!PT LDS RZ, [RZ] ;  /* 0x00000000fffff984 */ /* 0x000fe20000000800 */
[----:B------:R-:W-:Y:S01]  /*2fc0*/  @!PT LDS RZ, [RZ] ;  /* 0x00000000fffff984 */ /* 0x000fe20000000800 */
[----:B------:R2:W-:Y:S06]  /*2fd0*/  MEMBAR.ALL.CTA ;  /* 0x0000000000007992 */ /* 0x0005ec0000008000 */
[----:B--2---:R-:W2:Y:S01]  /*2fe0*/  FENCE.VIEW.ASYNC.S ;  /* 0x00000000000073c6 */ /* 0x004ea20000000000 */
[----:B------:R-:W-:Y:S01]  /*2ff0*/  SEL R11, R11, RZ, P1 ;  /* 0x000000ff0b0b7207 */ /* 0x000fe20000800000 */
[----:B--2---:R2:W-:Y:S01]  /*3000*/  SYNCS.ARRIVE.TRANS64.RED.A1T0 RZ, [R2+URZ], RZ ;  /* 0x000000ff02ff79a7 */ /* 0x0045e200081004ff */
[----:B-1----:R-:W-:-:S02]  /*3010*/  LOP3.LUT P3, RZ, R6, 0x1, RZ, 0xc0, !PT ;  /* 0x0000000106ff7812 */ /* 0x002fc4000786c0ff */
[----:B------:R-:W-:-:S04]  /*3020*/  SEL R4, RZ, 0x1, P1 ;  /* 0x00000001ff047807 */ /* 0x000fc80000800000 */
[----:B------:R-:W-:Y:S02]  /*3030*/  LOP3.LUT R10, R10, R4, RZ, 0x3c, !PT ;  /* 0x000000040a0a7212 */ /* 0x000fe400078e3cff */
[----:B--2---:R-:W-:-:S04]  /*3040*/  SEL R2, RZ, 0x1, P0 ;  /* 0x00000001ff027807 */ /* 0x004fc80000000000 */
[----:B------:R-:W-:Y:S01]  /*3050*/  LOP3.LUT R9, R9, R2, RZ, 0x3c, !PT ;  /* 0x0000000209097212 */ /* 0x000fe200078e3cff */
[----:B------:R-:W-:Y:S06]  /*3060*/  @P3 BRA `(.L_x_53) ;  /* 0xfffffffc002c3947 */ /* 0x000fec000383ffff */
[----:B------:R-:W-:Y:S01]  /*3070*/  ULEA UR4, UR5, UR6, 0x3 ;  /* 0x0000000605047291 */ /* 0x000fe2000f8e18ff */
[----:B------:R-:W-:-:S08]  /*3080*/  SHF.L.U32 R2, R12, 0x1f, RZ ;  /* 0x0000001f0c027819 */ /* 0x000fd000000006ff */
[----:B------:R-:W1:Y:S02]  /*3090*/  SYNCS.PHASECHK.TRANS64 P0, [UR4+0xc0], R2 ;  /* 0x0000c002ff0075a7 */ /* 0x000e640008001004 */
[----:B-1----:R-:W-:Y:S05]  /*30a0*/  @P0 BRA `(.L_x_54) ;  /* 0x0000000000080947 */ /* 0x002fea0003800000 */
[----:B------:R-:W1:Y:S02]  /*30b0*/  SYNCS.PHASECHK.TRANS64.TRYWAIT P0, [UR4+0xc0], R2 ;  /* 0x0000c002ff0075a7 */ /* 0x000e640008001104 */
[----:B-1----:R-:W-:Y:S05]  /*30c0*/  @!P0 BRA `(.L_x_55) ;  /* 0x0000006000a88947 */ /* 0x002fea0003800000 */
.L_x_54:
[----:B------:R-:W-:-:S04]  /*30d0*/  UIADD3 UR7, UPT, UPT, UR5, 0x1, URZ ;  /* 0x0000000105077890 */ /* 0x000fc8000fffe0ff */
[----:B------:R-:W-:-:S04]  /*30e0*/  UISETP.NE.AND UP0, UPT, UR7, 0x2, UPT ;  /* 0x000000020700788c */ /* 0x000fc8000bf05270 */
[----:B------:R-:W-:Y:S02]  /*30f0*/  USEL UR8, URZ, 0x1, UP0 ;  /* 0x00000001ff087887 */ /* 0x000fe40008000000 */
[----:B------:R-:W-:-:S04]  /*3100*/  USEL UR7, UR7, URZ, UP0 ;  /* 0x000000ff07077287 */ /* 0x000fc80008000000 */
[----:B------:R-:W-:Y:S01]  /*3110*/  ULEA UR7, UR7, UR6, 0x3 ;  /* 0x0000000607077291 */ /* 0x000fe2000f8e18ff */
[----:B-1----:R-:W-:-:S04]  /*3120*/  LOP3.LUT R2, R12, UR8, RZ, 0x3c, !PT ;  /* 0x000000080c027c12 */ /* 0x002fc8000f8e3cff */
[----:B------:R-:W-:-:S04]  /*3130*/  SHF.L.U32 R0, R2, 0x1f, RZ ;  /* 0x0000001f02007819 */ /* 0x000fc800000006ff */
[----:B------:R-:W1:Y:S02]  /*3140*/  SYNCS.PHASECHK.TRANS64 P0, [UR7+0xc0], R0 ;  /* 0x0000c000ff0075a7 */ /* 0x000e640008001007 */
[----:B-1----:R-:W-:Y:S05]  /*3150*/  @P0 EXIT ;  /* 0x000000000000094d */ /* 0x002fea0003800000 */
[----:B------:R-:W-:Y:S02]  /*3160*/  SHF.L.U32 R2, R2, 0x1f, RZ ;  /* 0x0000001f02027819 */ /* 0x000fe400000006ff */
[----:B------:R-:W-:-:S07]  /*3170*/  MOV R0, UR7 ;  /* 0x0000000700007c02 */ /* 0x000fce0008000f00 */
.L_x_56:
[----:B-1----:R1:W2:Y:S02]  /*3180*/  SYNCS.PHASECHK.TRANS64.TRYWAIT P0, [R0+URZ+0xc0], R2 ;  /* 0x0000c002000075a7 */ /* 0x0022a400080011ff */
[----:B--2---:R-:W-:Y:S05]  /*3190*/  @!P0 NANOSLEEP.SYNCS 0x989680 ;  /* 0x009896800000895d */ /* 0x004fea0003900000 */
[----:B------:R-:W2:Y:S02]  /*31a0*/  @!P0 SYNCS.PHASECHK.TRANS64 P0, [R0+URZ+0xc0], R2 ;  /* 0x0000c002000085a7 */ /* 0x000ea400080010ff */
[----:B--2---:R-:W-:Y:S05]  /*31b0*/  @P0 EXIT ;  /* 0x000000000000094d */ /* 0x004fea0003800000 */
[----:B------:R-:W-:Y:S05]  /*31c0*/  BRA `(.L_x_56) ;  /* 0xfffffffc00ec7947 */ /* 0x000fea000383ffff */
.L_x_49:
[----:B------:R-:W-:Y:S05]  /*31d0*/  BRA.U UP4, `(.L_x_57) ;  /* 0x0000001104d47547 */ /* 0x000fea000b800000 */
[----:B------:R-:W-:Y:S01]  /*31e0*/  UMOV UR4, 0x40 ;  /* 0x0000004000047882 */ /* 0x000fe20000000000 */
[----:B------:R-:W-:Y:S01]  /*31f0*/  NOP ;  /* 0x0000000000007918 */ /* 0x000fe20000000000 */
[----:B------:R-:W-:Y:S01]  /*3200*/  ULEA UR5, UR47, UR4, 0x18 ;  /* 0x000000042f057291 */ /* 0x000fe2000f8ec0ff */
[----:B------:R-:W-:Y:S02]  /*3210*/  UMOV UR6, 0x400 ;  /* 0x0000040000067882 */ /* 0x000fe40000000000 */
[----:B------:R-:W-:-:S06]  /*3220*/  ULEA UR6, UR47, UR6, 0x18 ;  /* 0x000000062f067291 */ /* 0x000fcc000f8ec0ff */
[----:B------:R-:W1:Y:S02]  /*3230*/  LDS.U8 R0, [UR5+0x1c] ;  /* 0x00001c05ff007984 */ /* 0x000e640008000000 */
[----:B-1----:R-:W-:-:S13]  /*3240*/  ISETP.NE.AND P0, PT, R0, RZ, PT ;  /* 0x000000ff0000720c */ /* 0x002fda0003f05270 */
[----:B------:R-:W-:Y:S05]  /*3250*/  @P0 BRA `(.L_x_58) ;  /* 0x0000000400080947 */ /* 0x000fea0003800000 */
[----:B------:R-:W-:Y:S02]  /*3260*/  UISETP.NE.U32.AND UP1, UPT, UR48, 0x1, UPT ;  /* 0x000000013000788c */ /* 0x000fe4000bf25070 */
[----:B------:R-:W-:-:S07]  /*3270*/  UIADD3 UR7, UPT, UPT, UR5, 0x8, URZ ;  /* 0x0000000805077890 */ /* 0x000fce000fffe0ff */
[----:B------:R-:W-:Y:S05]  /*3280*/  BRA.U !UP1, `(.L_x_59) ;  /* 0x00000001099c7547 */ /* 0x000fea000b800000 */
[----:B------:R-:W-:Y:S01]  /*3290*/  ELECT P0, URZ, PT ;  /* 0x0000000000ff782f */ /* 0x000fe20003800000 */
[----:B------:R-:W-:-:S12]  /*32a0*/  BSSY B0, `(.L_x_59) ;  /* 0x0000025000007945 */ /* 0x000fd80003800000 */
[----:B------:R-:W-:Y:S05]  /*32b0*/  @!P0 BRA `(.L_x_60) ;  /* 0x00000000008c8947 */ /* 0x000fea0003800000 */
[----:B------:R-:W-:-:S05]  /*32c0*/  UMOV UR4, 0x10 ;  /* 0x0000001000047882 */ /* 0x000fca0000000000 */
[----:B------:R-:W-:Y:S04]  /*32d0*/  DEPBAR.LE SB1, 0x36 ;  /* 0x00009d800000791a */ /* 0x000fe80000000000 */
[----:B------:R-:W1:Y:S02]  /*32e0*/  UTCATOMSWS.2CTA.FIND_AND_SET.ALIGN UP0, UR4, UR4 ;  /* 0x00000004000475e3 */ /* 0x000e640008200800 */
[----:B-1----:R-:W-:Y:S01]  /*32f0*/  MOV R10, UR4 ;  /* 0x00000004000a7c02 */ /* 0x002fe20008000f00 */
[----:B------:R-:W-:Y:S06]  /*3300*/  BRA.U UP0, `(.L_x_61) ;  /* 0x0000000100187547 */ /* 0x000fec000b800000 */
.L_x_62:
[----:B------:R-:W-:Y:S05]  /*3310*/  NANOSLEEP 0x64 ;  /* 0x000000640000795d */ /* 0x000fea0003800000 */
[----:B------:R-:W-:-:S05]  /*3320*/  UMOV UR4, 0x10 ;  /* 0x0000001000047882 */ /* 0x000fca0000000000 */
[----:B------:R-:W-:Y:S04]  /*3330*/  DEPBAR.LE SB1, 0x36 ;  /* 0x00009d800000791a */ /* 0x000fe80000000000 */
[----:B------:R-:W1:Y:S02]  /*3340*/  UTCATOMSWS.2CTA.FIND_AND_SET.ALIGN UP0, UR4, UR4 ;  /* 0x00000004000475e3 */ /* 0x000e640008200800 */
[----:B-1----:R-:W-:Y:S01]  /*3350*/  MOV R10, UR4 ;  /* 0x00000004000a7c02 */ /* 0x002fe20008000f00 */
[----:B------:R-:W-:Y:S05]  /*3360*/  BRA.U !UP0, `(.L_x_62) ;  /* 0xfffffffd08e87547 */ /* 0x000fea000b83ffff */
.L_x_61:
[----:B------:R-:W1:Y:S01]  /*3370*/  LDS R6, [UR5+0x10] ;  /* 0x00001005ff067984 */ /* 0x000e620008000800 */
[----:B------:R-:W-:Y:S01]  /*3380*/  IMAD.U32 R0, RZ, RZ, UR6 ;  /* 0x00000006ff007e24 */ /* 0x000fe2000f8e00ff */
[----:B------:R-:W-:-:S03]  /*3390*/  MOV R4, UR49 ;  /* 0x0000003100047c02 */ /* 0x000fc60008000f00 */
[----:B------:R-:W-:Y:S01]  /*33a0*/  VIADD R0, R0, 0x160 ;  /* 0x0000016000007836 */ /* 0x000fe20000000000 */
[----:B-1----:R-:W-:-:S04]  /*33b0*/  SHF.L.U32 R6, R6, 0x1f, RZ ;  /* 0x0000001f06067819 */ /* 0x002fc800000006ff */
[----:B------:R-:W1:Y:S02]  /*33c0*/  SYNCS.PHASECHK.TRANS64.TRYWAIT P0, [UR5+0x8], R6 ;  /* 0x00000806ff0075a7 */ /* 0x000e640008001105 */
[----:B-1----:R-:W-:Y:S05]  /*33d0*/  @P0 BRA `(.L_x_63) ;  /* 0x0000000000080947 */ /* 0x002fea0003800000 */
[----:B------:R-:W1:Y:S02]  /*33e0*/  SYNCS.PHASECHK.TRANS64.TRYWAIT P0, [UR5+0x8], R6 ;  /* 0x00000806ff0075a7 */ /* 0x000e640008001105 */
[----:B-1----:R-:W-:Y:S05]  /*33f0*/  @!P0 BRA `(.L_x_64) ;  /* 0x0000005c00f48947 */ /* 0x002fea0003800000 */
.L_x_63:
[----:B------:R-:W-:Y:S01]  /*3400*/  PRMT R4, R4, 0x654, R0 ;  /* 0x0000065404047816 */ /* 0x000fe20000000000 */
[----:B------:R-:W-:Y:S01]  /*3410*/  HFMA2 R0, -RZ, RZ, 0, 5.9604644775390625e-08 ;  /* 0x00000001ff007431 */ /* 0x000fe200000001ff */
[----:B------:R-:W-:Y:S01]  /*3420*/  UPRMT UR4, UR49, 0x654, UR7 ;  /* 0x0000065431047896 */ /* 0x000fe20008000007 */
[----:B------:R-:W-:Y:S02]  /*3430*/  IMAD.MOV.U32 R8, RZ, RZ, 0xffff ;  /* 0x0000ffffff087424 */ /* 0x000fe400078e00ff */
[----:B-1----:R-:W-:Y:S02]  /*3440*/  IMAD.MOV.U32 R6, RZ, RZ, 0x4 ;  /* 0x00000004ff067424 */ /* 0x002fe400078e00ff */
[----:B------:R-:W-:Y:S01]  /*3450*/  IMAD.SHL.U32 R9, R10, 0x20, RZ ;  /* 0x000000200a097824 */ /* 0x000fe200078e00ff */
[----:B------:R-:W-:Y:S02]  /*3460*/  MOV R5, UR4 ;  /* 0x0000000400057c02 */ /* 0x000fe40008000f00 */
[-C--:B------:R-:W-:Y:S01]  /*3470*/  SHF.L.U32 R8, R8, R10.reuse, RZ ;  /* 0x0000000a08087219 */ /* 0x080fe200000006ff */
[----:B------:R1:W-:Y:S01]  /*3480*/  SYNCS.ARRIVE.TRANS64.RED RZ, [UR4], R6 ;  /* 0x00000006ffff79a7 */ /* 0x0003e20008000404 */
[----:B------:R-:W-:Y:S01]  /*3490*/  SHF.L.U32 R7, R0, R10, RZ ;  /* 0x0000000a00077219 */ /* 0x000fe200000006ff */
[----:B------:R1:W-:Y:S04]  /*34a0*/  STS [UR6+0x160], R9 ;  /* 0x00016009ff007988 */ /* 0x0003e80008000806 */
[----:B------:R1:W-:Y:S04]  /*34b0*/  STAS [R4.64], R10 ;  /* 0x0000000a04007dbd */ /* 0x0003e8000c0008ff */
[----:B------:R1:W-:Y:S04]  /*34c0*/  ATOMS.OR RZ, [UR5+0x14], R8 ;  /* 0x00001408ffff798c */ /* 0x0003e8000b000005 */
[----:B------:R1:W-:Y:S04]  /*34d0*/  ATOMS.OR RZ, [UR5+0x18], R7 ;  /* 0x00001807ffff798c */ /* 0x0003e8000b000005 */
[----:B------:R1:W-:Y:S02]  /*34e0*/  ATOMS.XOR RZ, [UR5+0x10], R0 ;  /* 0x00001000ffff798c */ /* 0x0003e4000b800005 */
.L_x_60:
[----:B------:R-:W-:Y:S05]  /*34f0*/  BSYNC B0 ;  /* 0x0000000000007941 */ /* 0x000fea0003800000 */
.L_x_59:
[----:B------:R-:W-:Y:S05]  /*3500*/  BRA.U UP1, `(.L_x_65) ;  /* 0x00000001016c7547 */ /* 0x000fea000b800000 */
[----:B------:R-:W-:-:S03]  /*3510*/  UMOV UR4, 0xffffffff ;  /* 0xffffffff00047882 */ /* 0x000fc60000000000 */
[----:B------:R-:W-:Y:S05]  /*3520*/  BRA.DIV UR4, `(.L_x_66) ;  /* 0x0000005e04c07947 */ /* 0x000fea000b800000 */
[----:B------:R-:W-:-:S13]  /*3530*/  ELECT P6, URZ, PT ;  /* 0x0000000000ff782f */ /* 0x000fda00038c0000 */
.L_x_172:
[----:B------:R-:W-:Y:S05]  /*3540*/  @!P6 BRA `(.L_x_65) ;  /* 0x00000000005ce947 */ /* 0x000fea0003800000 */
[----:B-1----:R-:W1:Y:S02]  /*3550*/  LDS R4, [UR5+0x10] ;  /* 0x00001005ff047984 */ /* 0x002e640008000800 */
[----:B-1----:R-:W-:-:S04]  /*3560*/  SHF.L.U32 R4, R4, 0x1f, RZ ;  /* 0x0000001f04047819 */ /* 0x002fc800000006ff */
[----:B------:R-:W1:Y:S02]  /*3570*/  SYNCS.PHASECHK.TRANS64.TRYWAIT P0, [UR5+0x8], R4 ;  /* 0x00000804ff0075a7 */ /* 0x000e640008001105 */
[----:B-1----:R-:W-:Y:S05]  /*3580*/  @P0 BRA `(.L_x_67) ;  /* 0x0000000000080947 */ /* 0x002fea0003800000 */
[----:B------:R-:W1:Y:S02]  /*3590*/  SYNCS.PHASECHK.TRANS64.TRYWAIT P0, [UR5+0x8], R4 ;  /* 0x00000804ff0075a7 */ /* 0x000e640008001105 */
[----:B-1----:R-:W-:Y:S05]  /*35a0*/  @!P0 BRA `(.L_x_68) ;  /* 0x0000005c00c08947 */ /* 0x002fea0003800000 */
.L_x_67:
[----:B------:R-:W2:Y:S01]  /*35b0*/  LDS R6, [UR6+0x160] ;  /* 0x00016006ff067984 */ /* 0x000ea20008000800 */
[----:B-1----:R-:W-:Y:S02]  /*35c0*/  HFMA2 R0, -RZ, RZ, 0, 5.9604644775390625e-08 ;  /* 0x00000001ff007431 */ /* 0x002fe400000001ff */
[----:B------:R-:W-:Y:S01]  /*35d0*/  IMAD.MOV.U32 R4, RZ, RZ, 0xffff ;  /* 0x0000ffffff047424 */ /* 0x000fe200078e00ff */
[----:B------:R-:W-:Y:S01]  /*35e0*/  UPRMT UR4, UR49, 0x654, UR7 ;  /* 0x0000065431047896 */ /* 0x000fe20008000007 */
[----:B--2---:R-:W-:-:S03]  /*35f0*/  IMAD.SHL.U32 R5, R6, 0x20, RZ ;  /* 0x0000002006057824 */ /* 0x004fc600078e00ff */
[-C--:B------:R-:W-:Y:S02]  /*3600*/  SHF.L.U32 R4, R4, R6.reuse, RZ ;  /* 0x0000000604047219 */ /* 0x080fe400000006ff */
[----:B------:R-:W-:Y:S01]  /*3610*/  SHF.L.U32 R6, R0, R6, RZ ;  /* 0x0000000600067219 */ /* 0x000fe200000006ff */
[----:B------:R2:W-:Y:S04]  /*3620*/  STS [UR6+0x160], R5 ;  /* 0x00016005ff007988 */ /* 0x0005e80008000806 */
[----:B------:R2:W-:Y:S04]  /*3630*/  ATOMS.OR RZ, [UR5+0x14], R4 ;  /* 0x00001404ffff798c */ /* 0x0005e8000b000005 */
[----:B------:R2:W-:Y:S01]  /*3640*/  ATOMS.OR RZ, [UR5+0x18], R6 ;  /* 0x00001806ffff798c */ /* 0x0005e2000b000005 */
[----:B------:R-:W-:Y:S03]  /*3650*/  SYNCS.ARRIVE.TRANS64.RED.A1T0 RZ, [UR4], RZ ;  /* 0x000000ffffff79a7 */ /* 0x000fe60008100404 */
[----:B------:R2:W-:Y:S01]  /*3660*/  ATOMS.XOR RZ, [UR5+0x10], R0 ;  /* 0x00001000ffff798c */ /* 0x0005e2000b800005 */
[----:B------:R-:W-:Y:S05]  /*3670*/  BRA `(.L_x_65) ;  /* 0x0000000000107947 */ /* 0x000fea0003800000 */
.L_x_58:
[----:B------:R-:W-:Y:S02]  /*3680*/  MOV R0, 0xffffffff ;  /* 0xffffffff00007802 */ /* 0x000fe40000000f00 */
[----:B------:R-:W-:-:S03]  /*3690*/  MOV R4, 0x36c0 ;  /* 0x000036c000047802 */ /* 0x000fc60000000f00 */
[----:B------:R1:W-:Y:S04]  /*36a0*/  STS [UR6+0x160], R0 ;  /* 0x00016000ff007988 */ /* 0x0003e80008000806 */
[----:B-1---5:R-:W-:Y:S05]  /*36b0*/  CALL.REL.NOINC `($__internal_1_$__cuda_sm10x_tcgen05_guardrail_trap_phase_invalid_during_alloc) ;  /* 0x0000006400947944 */ /* 0x022fea0003c00000 */
.L_x_65:
[----:B------:R-:W-:Y:S05]  /*36c0*/  WARPSYNC.ALL ;  /* 0x0000000000007948 */ /* 0x000fea0003800000 */
[----:B------:R-:W3:Y:S01]  /*36d0*/  S2UR UR4, SR_CgaCtaId ;  /* 0x00000000000479c3 */ /* 0x000ee20000008800 */
[----:B------:R-:W-:Y:S01]  /*36e0*/  UMOV UR26, 0x400 ;  /* 0x00000400001a7882 */ /* 0x000fe20000000000 */
[----:B------:R-:W-:-:S06]  /*36f0*/  NOP ;  /* 0x0000000000007918 */ /* 0x000fcc0000000000 */
[----:B------:R-:W-:Y:S06]  /*3700*/  BAR.ARV 0x6, 0xa0 ;  /* 0x0182800000007b1d */ /* 0x000fec0000002000 */
[----:B------:R-:W4:Y:S01]  /*3710*/  LDCU UR6, c[0x0][0x38c] ;  /* 0x00007180ff0677ac */ /* 0x000f220008000800 */
[----:B------:R-:W-:Y:S01]  /*3720*/  LOP3.LUT R3, R3, 0xffff, RZ, 0xc0, !PT ;  /* 0x0000ffff03037812 */ /* 0x000fe200078ec0ff */
[----:B-1----:R-:W-:Y:S01]  /*3730*/  IMAD.MOV.U32 R9, RZ, RZ, 0x1 ;  /* 0x00000001ff097424 */ /* 0x002fe200078e00ff */
[----:B------:R-:W-:Y:S01]  /*3740*/  LOP3.LUT R2, R2, 0xffff, RZ, 0xc0, !PT ;  /* 0x0000ffff02027812 */ /* 0x000fe200078ec0ff */
[----:B------:R-:W-:Y:S01]  /*3750*/  IMAD.MOV.U32 R8, RZ, RZ, RZ ;  /* 0x000000ffff087224 */ /* 0x000fe200078e00ff */
[----:B------:R-:W-:Y:S01]  /*3760*/  R2UR UR28, R3 ;  /* 0x00000000031c72ca */ /* 0x000fe200000e0000 */
[----:B------:R-:W-:Y:S01]  /*3770*/  UMOV UR32, URZ ;  /* 0x000000ff00207c82 */ /* 0x000fe20008000000 */
[----:B------:R-:W-:-:S02]  /*3780*/  R2UR UR42, R2 ;  /* 0x00000000022a72ca */ /* 0x000fc400000e0000 */
[----:B------:R-:W-:Y:S01]  /*3790*/  CS2R R2, SRZ ;  /* 0x0000000000027805 */ /* 0x000fe2000001ff00 */
[----:B------:R-:W-:Y:S01]  /*37a0*/  UMOV UR23, URZ ;  /* 0x000000ff00177c82 */ /* 0x000fe20008000000 */
[----:B---3--:R-:W-:Y:S01]  /*37b0*/  ULEA UR26, UR4, UR26, 0x18 ;  /* 0x0000001a041a7291 */ /* 0x008fe2000f8ec0ff */
[----:B------:R-:W-:Y:S01]  /*37c0*/  UMOV UR22, URZ ;  /* 0x000000ff00167c82 */ /* 0x000fe20008000000 */
[----:B------:R-:W-:Y:S02]  /*37d0*/  UISETP.NE.AND UP3, UPT, UR48, URZ, UPT ;  /* 0x000000ff3000728c */ /* 0x000fe4000bf65270 */
[----:B------:R-:W-:Y:S02]  /*37e0*/  UIADD3 UR4, UPT, UPT, UR26, 0x4300, URZ ;  /* 0x000043001a047890 */ /* 0x000fe4000fffe0ff */
[----:B------:R-:W-:-:S03]  /*37f0*/  UIADD3 UR5, UPT, UPT, UR26, 0x10300, URZ ;  /* 0x000103001a057890 */ /* 0x000fc6000fffe0ff */
[----:B--2---:R-:W1:Y:S01]  /*3800*/  LDS R0, [UR26+0x160] ;  /* 0x0001601aff007984 */ /* 0x004e620008000800 */
[----:B----4-:R-:W-:Y:S02]  /*3810*/  UIADD3 UR6, UPT, UPT, UR6, 0x3f, URZ ;  /* 0x0000003f06067890 */ /* 0x010fe4000fffe0ff */
[----:B------:R-:W-:Y:S02]  /*3820*/  USHF.R.U32.HI UR4, URZ, 0x4, UR4 ;  /* 0x00000004ff047899 */ /* 0x000fe40008011604 */
[----:B------:R-:W-:Y:S02]  /*3830*/  USHF.R.S32.HI UR33, URZ, 0x1f, UR6 ;  /* 0x0000001fff217899 */ /* 0x000fe40008011406 */
[----:B------:R-:W-:Y:S02]  /*3840*/  USHF.R.U32.HI UR5, URZ, 0x4, UR5 ;  /* 0x00000004ff057899 */ /* 0x000fe40008011605 */
[----:B------:R-:W-:Y:S02]  /*3850*/  ULEA.HI UR33, UR33, UR6, URZ, 0x6 ;  /* 0x0000000621217291 */ /* 0x000fe4000f8f30ff */
[----:B------:R-:W-:-:S02]  /*3860*/  ULOP3.LUT UR29, UR4, 0x3fff, URZ, 0xc0, !UPT ;  /* 0x00003fff041d7892 */ /* 0x000fc4000f8ec0ff */
[----:B------:R-:W-:Y:S01]  /*3870*/  USHF.R.S32.HI UR33, URZ, 0x6, UR33 ;  /* 0x00000006ff217899 */ /* 0x000fe20008011421 */
[----:B------:R-:W-:Y:S01]  /*3880*/  UMOV UR40, 0x0 ;  /* 0x0000000000287882 */ /* 0x000fe20000000000 */
[----:B------:R-:W-:Y:S02]  /*3890*/  UMOV UR41, 0x8210010 ;  /* 0x0821001000297882 */ /* 0x000fe40000000000 */
[----:B------:R-:W-:Y:S02]  /*38a0*/  UISETP.LT.AND UP0, UPT, UR33, 0x1, UPT ;  /* 0x000000012100788c */ /* 0x000fe4000bf01270 */
[----:B------:R-:W-:Y:S02]  /*38b0*/  ULOP3.LUT UR30, UR5, 0x3fff, URZ, 0xc0, !UPT ;  /* 0x00003fff051e7892 */ /* 0x000fe4000f8ec0ff */
[----:B------:R-:W-:Y:S02]  /*38c0*/  ULOP3.LUT UR29, UR29, 0x10000, URZ, 0xfc, !UPT ;  /* 0x000100001d1d7892 */ /* 0x000fe4000f8efcff */
[----:B------:R-:W-:Y:S01]  /*38d0*/  USEL UR43, UR33, 0x1, !UP0 ;  /* 0x00000001212b7887 */ /* 0x000fe2000c000000 */
[----:B------:R-:W-:Y:S01]  /*38e0*/  UMOV UR38, 0x0 ;  /* 0x0000000000267882 */ /* 0x000fe20000000000 */
[----:B------:R-:W-:Y:S01]  /*38f0*/  UMOV UR39, 0x8210010 ;  /* 0x0821001000277882 */ /* 0x000fe20000000000 */
[----:B------:R-:W-:Y:S01]  /*3900*/  UMOV UR36, 0x0 ;  /* 0x0000000000247882 */ /* 0x000fe20000000000 */
[----:B------:R-:W-:Y:S01]  /*3910*/  UMOV UR37, 0x8210010 ;  /* 0x0821001000257882 */ /* 0x000fe20000000000 */
[----:B------:R-:W-:Y:S01]  /*3920*/  UMOV UR34, 0x0 ;  /* 0x0000000000227882 */ /* 0x000fe20000000000 */
[----:B------:R-:W-:Y:S01]  /*3930*/  UMOV UR35, 0x8210010 ;  /* 0x0821001000237882 */ /* 0x000fe20000000000 */
[----:B-1----:R-:W-:-:S15]  /*3940*/  R2UR UR44, R0 ;  /* 0x00000000002c72ca */ /* 0x002fde00000e0000 */
.L_x_76:
[C---:B------:R-:W-:Y:S02]  /*3950*/  LEA R0, R8.reuse, UR26, 0x3 ;  /* 0x0000001a08007c11 */ /* 0x040fe4000f8e18ff */
[----:B------:R-:W-:Y:S02]  /*3960*/  SHF.L.U32 R4, R3, 0x1f, RZ ;  /* 0x0000001f03047819 */ /* 0x000fe400000006ff */
[----:B------:R-:W-:Y:S02]  /*3970*/  LEA R5, R8, UR26, 0x4 ;  /* 0x0000001a08057c11 */ /* 0x000fe4000f8e20ff */
[----:B------:R-:W1:Y:S02]  /*3980*/  SYNCS.PHASECHK.TRANS64.TRYWAIT P0, [R0+URZ+0xb0], R4 ;  /* 0x0000b004000075a7 */ /* 0x000e6400080011ff */
[----:B-1-3--:R-:W-:Y:S05]  /*3990*/  @!P0 BRA `(.L_x_69) ;  /* 0x0000005800dc8947 */ /* 0x00afea0003800000 */
.L_x_173:
[----:B-1----:R-:W1:Y:S01]  /*39a0*/  LDS.128 R4, [R5+0x140] ;  /* 0x0001400005047984 */ /* 0x002e620000000c00 */
[----:B------:R-:W-:Y:S02]  /*39b0*/  VIADD R0, R0, 0xc0 ;  /* 0x000000c000007836 */ /* 0x000fe40000000000 */
[----:B------:R-:W-:Y:S01]  /*39c0*/  VIADD R8, R8, 0x1 ;  /* 0x0000000108087836 */ /* 0x000fe20000000000 */
[----:B------:R-:W-:Y:S01]  /*39d0*/  @!PT LDS RZ, [RZ] ;  /* 0x00000000fffff984 */ /* 0x000fe20000000800 */
[----:B------:R-:W-:Y:S01]  /*39e0*/  @!PT LDS RZ, [RZ] ;  /* 0x00000000fffff984 */ /* 0x000fe20000000800 */
[----:B------:R-:W-:Y:S01]  /*39f0*/  @!PT LDS RZ, [RZ] ;  /* 0x00000000fffff984 */ /* 0x000fe20000000800 */
[----:B------:R-:W-:Y:S01]  /*3a00*/  @!PT LDS RZ, [RZ] ;  /* 0x00000000fffff984 */ /* 0x000fe20000000800 */
[----:B------:R2:W-:Y:S06]  /*3a10*/  MEMBAR.ALL.CTA ;  /* 0x0000000000007992 */ /* 0x0005ec0000008000 */
[----:B--2---:R-:W2:Y:S01]  /*3a20*/  FENCE.VIEW.ASYNC.S ;  /* 0x00000000000073c6 */ /* 0x004ea20000000000 */
[----:B------:R-:W-:-:S04]  /*3a30*/  PRMT R0, RZ, 0x654, R0 ;  /* 0x00000654ff007816 */ /* 0x000fc80000000000 */
[----:B--2---:R2:W-:Y:S01]  /*3a40*/  SYNCS.ARRIVE.TRANS64.RED.A1T0 RZ, [R0+URZ], RZ ;  /* 0x000000ff00ff79a7 */ /* 0x0045e200081004ff */
[----:B-1----:R-:W-:Y:S01]  /*3a50*/  LOP3.LUT P1, RZ, R6, 0x1, RZ, 0xc0, !PT ;  /* 0x0000000106ff7812 */ /* 0x002fe2000782c0ff */
[----:B--2---:R-:W-:-:S12]  /*3a60*/  BRA.U UP3, `(.L_x_70) ;  /* 0x0000000503087547 */ /* 0x004fd8000b800000 */
[----:B------:R-:W1:Y:S01]  /*3a70*/  LDCU UR4, c[0x0][0x38c] ;  /* 0x00007180ff0477ac */ /* 0x000e620008000800 */
[----:B------:R-:W-:Y:S02]  /*3a80*/  PLOP3.LUT P2, PT, PT, PT, PT, 0x80, 0x8 ;  /* 0x000000000008781c */ /* 0x000fe40003f4f070 */
[----:B------:R-:W-:Y:S01]  /*3a90*/  SHF.L.U32 R4, R9, 0x1f, RZ ;  /* 0x0000001f09047819 */ /* 0x000fe200000006ff */
[----:B------:R-:W-:Y:S02]  /*3aa0*/  ULEA UR31, UR32, UR26, 0x3 ;  /* 0x0000001a201f7291 */ /* 0x000fe4000f8e18ff */
[----:B------:R-:W-:Y:S02]  /*3ab0*/  ULEA UR11, UR32, UR44, 0x6 ;  /* 0x0000002c200b7291 */ /* 0x000fe4000f8e30ff */
[----:B-1----:R-:W-:-:S06]  /*3ac0*/  UISETP.GE.AND UP0, UPT, UR4, 0x1, UPT ;  /* 0x000000010400788c */ /* 0x002fcc000bf06270 */
[----:B------:R-:W-:-:S05]  /*3ad0*/  PLOP3.LUT P0, PT, PT, PT, UP0, 0x80, 0x8 ;  /* 0x000000000008781c */ /* 0x000fca0003f0f008 */
[----:B------:R-:W-:-:S08]  /*3ae0*/  @UP0 ULEA UR4, UR23, UR26, 0x3 ;  /* 0x0000001a17040291 */ /* 0x000fd0000f8e18ff */
[----:B------:R-:W-:-:S04]  /*3af0*/  @P0 SHF.L.U32 R0, R2, 0x1f, RZ ;  /* 0x0000001f02000819 */ /* 0x000fc800000006ff */
[----:B------:R1:W2:Y:S01]  /*3b00*/  @P0 SYNCS.PHASECHK.TRANS64.TRYWAIT P2, [UR4], R0 ;  /* 0x00000000ff0005a7 */ /* 0x0002a20008041104 */
[----:B------:R-:W3:Y:S02]  /*3b10*/  SYNCS.PHASECHK.TRANS64.TRYWAIT P0, [UR31+0xf0], R4 ;  /* 0x0000f004ff0075a7 */ /* 0x000ee4000800111f */
[----:B-123--:R-:W-:Y:S05]  /*3b20*/  @!P0 BRA `(.L_x_71) ;  /* 0x00000058008c8947 */ /* 0x00efea0003800000 */
.L_x_175:
[----:B------:R-:W-:Y:S01]  /*3b30*/  UMOV UR27, UR22 ;  /* 0x00000016001b7c82 */ /* 0x000fe20008000000 */
[----:B------:R-:W-:Y:S05]  /*3b40*/  BRA.U !UP0, `(.L_x_72) ;  /* 0x0000000108c07547 */ /* 0x000fea000b800000 */
[----:B------:R-:W-:Y:S02]  /*3b50*/  UIADD3 UR27, UPT, UPT, UR43, UR22, URZ ;  /* 0x000000162b1b7290 */ /* 0x000fe4000fffe0ff */
[----:B------:R-:W-:Y:S01]  /*3b60*/  UPLOP3.LUT UP2, UPT, UPT, UPT, UPT, 0x40, 0x4 ;  /* 0x000000000004789c */ /* 0x000fe20003f4e870 */
[----:B------:R-:W-:Y:S01]  /*3b70*/  UMOV UR24, UR33 ;  /* 0x0000002100187c82 */ /* 0x000fe20008000000 */
[----:B------:R-:W-:-:S09]  /*3b80*/  UMOV UR10, UR23 ;  /* 0x00000017000a7c82 */ /* 0x000fd20008000000 */
.L_x_75:
[----:B--2---:R-:W-:Y:S01]  /*3b90*/  ULEA UR5, UR10, UR26, 0x3 ;  /* 0x0000001a0a057291 */ /* 0x004fe2000f8e18ff */
[----:B---3--:R-:W-:Y:S11]  /*3ba0*/  @P2 BRA `(.L_x_73) ;  /* 0x00000000000c2947 */ /* 0x008ff60003800000 */
[----:B-1----:R-:W-:Y:S04]  /*3bb0*/  SHF.L.U32 R4, R2, 0x1f, RZ ;  /* 0x0000001f02047819 */ /* 0x002fe800000006ff */
[----:B------:R-:W1:Y:S02]  /*3bc0*/  SYNCS.PHASECHK.TRANS64.TRYWAIT P0, [UR5], R4 ;  /* 0x00000004ff0075a7 */ /* 0x000e640008001105 */
[----:B-1----:R-:W-:Y:S05]  /*3bd0*/  @!P0 BRA `(.L_x_74) ;  /* 0x0000005800788947 */ /* 0x002fea0003800000 */
.L_x_73:
[----:B------:R-:W-:Y:S01]  /*3be0*/  UISETP.NE.AND UP0, UPT, UR24, 0x1, UPT ;  /* 0x000000011800788c */ /* 0x000fe2000bf05270 */
[----:B------:R-:W-:Y:S01]  /*3bf0*/  PLOP3.LUT P2, PT, PT, PT, PT, 0x80, 0x8 ;  /* 0x000000000008781c */ /* 0x000fe20003f4f070 */
[----:B------:R-:W-:Y:S02]  /*3c00*/  UIADD3 UR4, UPT, UPT, UR10, 0x1, URZ ;  /* 0x000000010a047890 */ /* 0x000fe4000fffe0ff */
[----:B------:R-:W-:Y:S02]  /*3c10*/  UIADD3 UR25, UPT, UPT, UR5, 0x30, URZ ;  /* 0x0000003005197890 */ /* 0x000fe4000fffe0ff */
[----:B------:R-:W-:Y:S01]  /*3c20*/  UISETP.NE.AND UP1, UPT, UR4, 0x6, UPT ;  /* 0x000000060400788c */ /* 0x000fe2000bf25270 */
[----:B------:R-:W-:Y:S01]  /*3c30*/  PLOP3.LUT P0, PT, PT, PT, UP0, 0x80, 0x8 ;  /* 0x000000000008781c */ /* 0x000fe20003f0f008 */
[----:B------:R-:W-:Y:S02]  /*3c40*/  UIADD3 UR22, UPT, UPT, UR22, 0x1, URZ ;  /* 0x0000000116167890 */ /* 0x000fe4000fffe0ff */
[----:B------:R-:W-:Y:S02]  /*3c50*/  USEL UR6, URZ, 0x1, UP1 ;  /* 0x00000001ff067887 */ /* 0x000fe40008800000 */
[----:B------:R-:W-:Y:S02]  /*3c60*/  USEL UR23, UR4, URZ, UP1 ;  /* 0x000000ff04177287 */ /* 0x000fe40008800000 */
[----:B------:R-:W-:Y:S02]  /*3c70*/  UIADD3 UR24, UPT, UPT, UR24, -0x1, URZ ;  /* 0xffffffff18187890 */ /* 0x000fe4000fffe0ff */
[----:B------:R-:W-:Y:S01]  /*3c80*/  @UP0 ULEA UR4, UR23, UR26, 0x3 ;  /* 0x0000001a17040291 */ /* 0x000fe2000f8e18ff */
[----:B------:R-:W-:Y:S01]  /*3c90*/  LOP3.LUT R2, R2, UR6, RZ, 0x3c, !PT ;  /* 0x0000000602027c12 */ /* 0x000fe2000f8e3cff */
[----:B------:R-:W-:Y:S02]  /*3ca0*/  ULEA UR6, UR10, UR30, 0x9 ;  /* 0x0000001e0a067291 */ /* 0x000fe4000f8e48ff */
[----:B------:R-:W-:Y:S01]  /*3cb0*/  UISETP.NE.AND UP0, UPT, UR22, UR27, UPT ;  /* 0x0000001b1600728c */ /* 0x000fe2000bf05270 */
[----:B-1----:R-:W-:Y:S01]  /*3cc0*/  @P0 SHF.L.U32 R0, R2, 0x1f, RZ ;  /* 0x0000001f02000819 */ /* 0x002fe200000006ff */
[----:B------:R-:W-:Y:S02]  /*3cd0*/  UIADD3 UR20, UPT, UPT, UR6, 0x80, URZ ;  /* 0x0000008006147890 */ /* 0x000fe4000fffe0ff */
[----:B------:R-:W-:Y:S01]  /*3ce0*/  UIADD3 UR16, UPT, UPT, UR6, 0x100, URZ ;  /* 0x0000010006107890 */ /* 0x000fe2000fffe0ff */
[----:B------:R2:W3:Y:S01]  /*3cf0*/  @P0 SYNCS.PHASECHK.TRANS64.TRYWAIT P2, [UR4], R0 ;  /* 0x00000000ff0005a7 */ /* 0x0004e20008041104 */
[----:B------:R-:W-:Y:S02]  /*3d00*/  ULEA UR4, UR10, UR29, 0x9 ;  /* 0x0000001d0a047291 */ /* 0x000fe4000f8e48ff */
[----:B------:R-:W-:Y:S02]  /*3d10*/  UIADD3 UR12, UPT, UPT, UR6, 0x180, URZ ;  /* 0x00000180060c7890 */ /* 0x000fe4000fffe0ff */
[----:B------:R-:W-:Y:S02]  /*3d20*/  UIADD3 UR18, UPT, UPT, UR4, 0x2, URZ ;  /* 0x0000000204127890 */ /* 0x000fe4000fffe0ff */
[----:B------:R-:W-:Y:S02]  /*3d30*/  UIADD3 UR14, UPT, UPT, UR4, 0x4, URZ ;  /* 0x00000004040e7890 */ /* 0x000fe4000fffe0ff */
[----:B------:R-:W-:Y:S01]  /*3d40*/  UIADD3 UR8, UPT, UPT, UR4, 0x6, URZ ;  /* 0x0000000604087890 */ /* 0x000fe2000fffe0ff */
[----:B------:R-:W-:Y:S01]  /*3d50*/  UMOV UR7, 0x40004040 ;  /* 0x4000404000077882 */ /* 0x000fe20000000000 */
[----:B------:R-:W-:Y:S01]  /*3d60*/  UMOV UR5, 0x40004040 ;  /* 0x4000404000057882 */ /* 0x000fe20000000000 */
[----:B------:R-:W-:Y:S01]  /*3d70*/  UMOV UR21, 0x40004040 ;  /* 0x4000404000157882 */ /* 0x000fe20000000000 */
[----:B------:R2:W-:Y:S01]  /*3d80*/  UTCHMMA.2CTA gdesc[UR4], gdesc[UR6], tmem[UR11], tmem[UR40], idesc[UR41], UP2 ;  /* 0x00ff2806040075ea */ /* 0x0005e2000920000b */
[----:B------:R-:W-:Y:S01]  /*3d90*/  UPLOP3.LUT UP2, UPT, UPT, UPT, UPT, 0x80, 0x8 ;  /* 0x000000000008789c */ /* 0x000fe20003f4f070 */
[----:B------:R-:W-:Y:S01]  /*3da0*/  UMOV UR19, 0x40004040 ;  /* 0x4000404000137882 */ /* 0x000fe20000000000 */
[----:B------:R-:W-:Y:S01]  /*3db0*/  UMOV UR17, 0x40004040 ;  /* 0x4000404000117882 */ /* 0x000fe20000000000 */
[----:B------:R2:W-:Y:S01]  /*3dc0*/  UTCHMMA.2CTA gdesc[UR18], gdesc[UR20], tmem[UR11], tmem[UR38], idesc[UR39], UPT ;  /* 0x00ff2614120075ea */ /* 0x0005e2000ba0000b */
[----:B------:R-:W-:Y:S01]  /*3dd0*/  UMOV UR15, 0x40004040 ;  /* 0x40004040000f7882 */ /* 0x000fe20000000000 */
[----:B------:R-:W-:Y:S01]  /*3de0*/  UMOV UR13, 0x40004040 ;  /* 0x40004040000d7882 */ /* 0x000fe20000000000 */
[----:B------:R-:W-:Y:S01]  /*3df0*/  UMOV UR9, 0x40004040 ;  /* 0x4000404000097882 */ /* 0x000fe20000000000 */
[----:B------:R2:W-:Y:S01]  /*3e00*/  UTCHMMA.2CTA gdesc[UR14], gdesc[UR16], tmem[UR11], tmem[UR36], idesc[UR37], UPT ;  /* 0x00ff24100e0075ea */ /* 0x0005e2000ba0000b */
[----:B------:R2:W-:Y:S01]  /*3e10*/  UTCHMMA.2CTA gdesc[UR8], gdesc[UR12], tmem[UR11], tmem[UR34], idesc[UR35], UPT ;  /* 0x00ff220c080075ea */ /* 0x0005e2000ba0000b */
[----:B------:R2:W-:Y:S01]  /*3e20*/  UTCBAR.2CTA.MULTICAST [UR25], URZ, UR28 ;  /* 0x000000ff190073e9 */ /* 0x0005e2000820081c */
[----:B------:R-:W-:Y:S01]  /*3e30*/  UMOV UR10, UR23 ;  /* 0x00000017000a7c82 */ /* 0x000fe20008000000 */
[----:B------:R-:W-:Y:S05]  /*3e40*/  BRA.U UP0, `(.L_x_75) ;  /* 0xfffffffd00507547 */ /* 0x000fea000b83ffff */
.L_x_72:
[----:B--2---:R-:W-:Y:S01]  /*3e50*/  UIADD3 UR4, UPT, UPT, UR31, 0xd0, URZ ;  /* 0x000000d01f047890 */ /* 0x004fe2000fffe0ff */
[----:B------:R-:W-:-:S08]  /*3e60*/  UMOV UR22, UR27 ;  /* 0x0000001b00167c82 */ /* 0x000fd00008000000 */
[----:B------:R2:W-:Y:S01]  /*3e70*/  UTCBAR.2CTA.MULTICAST [UR4], URZ, UR42 ;  /* 0x000000ff040073e9 */ /* 0x0005e2000820082a */
[----:B------:R-:W-:Y:S02]  /*3e80*/  NOP ;  /* 0x0000000000007918 */ /* 0x000fe40000000000 */
.L_x_70:
[----:B--2---:R-:W-:Y:S01]  /*3e90*/  UIADD3 UR4, UPT, UPT, UR32, 0x1, URZ ;  /* 0x0000000120047890 */ /* 0x004fe2000fffe0ff */
[----:B------:R-:W-:-:S03]  /*3ea0*/  ISETP.NE.AND P0, PT, R8, 0x2, PT ;  /* 0x000000020800780c */ /* 0x000fc60003f05270 */
[----:B------:R-:W-:Y:S01]  /*3eb0*/  UISETP.NE.AND UP0, UPT, UR4, 0x4, UPT ;  /* 0x000000040400788c */ /* 0x000fe2000bf05270 */
[----:B-1----:R-:W-:Y:S02]  /*3ec0*/  SEL R0, RZ, 0x1, P0 ;  /* 0x00000001ff007807 */ /* 0x002fe40000000000 */
[----:B------:R-:W-:Y:S01]  /*3ed0*/  SEL R8, R8, RZ, P0 ;  /* 0x000000ff08087207 */ /* 0x000fe20000000000 */
[----:B------:R-:W-:Y:S01]  /*3ee0*/  USEL UR5, URZ, 0x1, UP0 ;  /* 0x00000001ff057887 */ /* 0x000fe20008000000 */
[----:B------:R-:W-:Y:S01]  /*3ef0*/  LOP3.LUT R3, R3, R0, RZ, 0x3c, !PT ;  /* 0x0000000003037212 */ /* 0x000fe200078e3cff */
[----:B------:R-:W-:-:S04]  /*3f00*/  USEL UR32, UR4, URZ, UP0 ;  /* 0x000000ff04207287 */ /* 0x000fc80008000000 */
[----:B------:R-:W-:Y:S01]  /*3f10*/  LOP3.LUT R9, R9, UR5, RZ, 0x3c, !PT ;  /* 0x0000000509097c12 */ /* 0x000fe2000f8e3cff */
[----:B------:R-:W-:Y:S07]  /*3f20*/  @P1 BRA `(.L_x_76) ;  /* 0xfffffff800881947 */ /* 0x000fee000383ffff */
[----:B------:R-:W1:Y:S01]  /*3f30*/  S2UR UR8, SR_CgaCtaId ;  /* 0x00000000000879c3 */ /* 0x000e620000008800 */
[----:B------:R-:W-:Y:S01]  /*3f40*/  ELECT P0, URZ, PT ;  /* 0x0000000000ff782f */ /* 0x000fe20003800000 */
[----:B------:R-:W-:Y:S01]  /*3f50*/  HFMA2 R0, -RZ, RZ, 0, 5.9604644775390625e-08 ;  /* 0x00000001ff007431 */ /* 0x000fe200000001ff */
[----:B------:R-:W-:-:S05]  /*3f60*/  UMOV UR4, 0x40 ;  /* 0x0000004000047882 */ /* 0x000fca0000000000 */
[----:B------:R-:W-:Y:S01]  /*3f70*/  UVIRTCOUNT.DEALLOC.SMPOOL 0x80 ;  /* 0x000000800000784c */ /* 0x000fe20000000000 */
[----:B------:R-:W-:Y:S02]  /*3f80*/  UISETP.NE.AND UP1, UPT, UR48, URZ, UPT ;  /* 0x000000ff3000728c */ /* 0x000fe4000bf25270 */
[----:B-1----:R-:W-:-:S09]  /*3f90*/  ULEA UR8, UR8, UR4, 0x18 ;  /* 0x0000000408087291 */ /* 0x002fd2000f8ec0ff */
[----:B------:R1:W-:Y:S01]  /*3fa0*/  @P0 STS.U8 [UR8+0x1c], R0 ;  /* 0x00001c00ff000988 */ /* 0x0003e20008000008 */
[----:B------:R-:W-:Y:S05]  /*3fb0*/  BRA.U UP1, `(.L_x_77) ;  /* 0x0000000101a07547 */ /* 0x000fea000b800000 */
[----:B------:R-:W-:Y:S01]  /*3fc0*/  UIADD3 UR7, UPT, UPT, UR26, 0xf0, URZ ;  /* 0x000000f01a077890 */ /* 0x000fe2000fffe0ff */
[----:B------:R-:W-:-:S03]  /*3fd0*/  SHF.L.U32 R2, R9, 0x1f, RZ ;  /* 0x0000001f09027819 */ /* 0x000fc600000006ff */
[----:B------:R-:W-:-:S09]  /*3fe0*/  ULEA UR4, UR32, UR7, 0x3 ;  /* 0x0000000720047291 */ /* 0x000fd2000f8e18ff */
[----:B------:R-:W2:Y:S02]  /*3ff0*/  SYNCS.PHASECHK.TRANS64.TRYWAIT P0, [UR4], R2 ;  /* 0x00000002ff0075a7 */ /* 0x000ea40008001104 */
[----:B--2---:R-:W-:Y:S05]  /*4000*/  @!P0 BRA `(.L_x_78) ;  /* 0x0000005400848947 */ /* 0x004fea0003800000 */
.L_x_178:
        /* <DEDUP_REMOVED lines=9> */
.L_x_180:
        /* <DEDUP_REMOVED lines=9> */
.L_x_182:
[----:B------:R-:W-:-:S04]  /*4130*/  UIADD3 UR4, UPT, UPT, UR4, 0x1, URZ ;  /* 0x0000000104047890 */ /* 0x000fc8000fffe0ff */
[----:B------:R-:W-:-:S04]  /*4140*/  UISETP.NE.AND UP0, UPT, UR4, 0x4, UPT ;  /* 0x000000040400788c */ /* 0x000fc8000bf05270 */
[----:B------:R-:W-:Y:S02]  /*4150*/  USEL UR5, URZ, 0x1, UP0 ;  /* 0x00000001ff057887 */ /* 0x000fe40008000000 */
[----:B------:R-:W-:-:S04]  /*4160*/  USEL UR4, UR4, URZ, UP0 ;  /* 0x000000ff04047287 */ /* 0x000fc80008000000 */
[----:B------:R-:W-:Y:S01]  /*4170*/  ULEA UR4, UR4, UR7, 0x3 ;  /* 0x0000000704047291 */ /* 0x000fe2000f8e18ff */
[----:B------:R-:W-:-:S04]  /*4180*/  LOP3.LUT R2, R2, UR5, RZ, 0x3c, !PT ;  /* 0x0000000502027c12 */ /* 0x000fc8000f8e3cff */
[----:B------:R-:W-:Y:S01]  /*4190*/  SHF.L.U32 R2, R2, 0x1f, RZ ;  /* 0x0000001f02027819 */ /* 0x000fe200000006ff */
[----:B-1----:R-:W-:-:S04]  /*41a0*/  IMAD.U32 R0, RZ, RZ, UR4 ;  /* 0x00000004ff007e24 */ /* 0x002fc8000f8e00ff */
[----:B------:R1:W2:Y:S03]  /*41b0*/  SYNCS.PHASECHK.TRANS64.TRYWAIT P0, [R0+URZ], R2 ;  /* 0x00000002000075a7 */ /* 0x0002a600080011ff */
[----:B--2---:R-:W-:Y:S05]  /*41c0*/  @!P0 NANOSLEEP.SYNCS 0x989680 ;  /* 0x009896800000895d */ /* 0x004fea0003900000 */
[----:B------:R-:W2:Y:S02]  /*41d0*/  @!P0 SYNCS.PHASECHK.TRANS64 P0, [R0+URZ], R2 ;  /* 0x00000002000085a7 */ /* 0x000ea400080010ff */
[----:B--2---:R-:W-:Y:S05]  /*41e0*/  @P0 BRA `(.L_x_81) ;  /* 0x0000000000200947 */ /* 0x004fea0003800000 */
.L_x_82:
[----:B--2---:R2:W4:Y:S02]  /*41f0*/  SYNCS.PHASECHK.TRANS64.TRYWAIT P0, [R0+URZ], R2 ;  /* 0x00000002000075a7 */ /* 0x00452400080011ff */
[----:B----4-:R-:W-:Y:S05]  /*4200*/  @!P0 NANOSLEEP.SYNCS 0x989680 ;  /* 0x009896800000895d */ /* 0x010fea0003900000 */
[----:B------:R-:W4:Y:S02]  /*4210*/  @!P0 SYNCS.PHASECHK.TRANS64 P0, [R0+URZ], R2 ;  /* 0x00000002000085a7 */ /* 0x000f2400080010ff */
[----:B----4-:R-:W-:Y:S05]  /*4220*/  @!P0 BRA `(.L_x_82) ;  /* 0xfffffffc00f08947 */ /* 0x010fea000383ffff */
[----:B------:R-:W-:Y:S05]  /*4230*/  BRA `(.L_x_81) ;  /* 0x00000000000c7947 */ /* 0x000fea0003800000 */
.L_x_77:
[----:B------:R-:W-:-:S04]  /*4240*/  UIADD3 UR4, UPT, UPT, UR26, 0x130, URZ ;  /* 0x000001301a047890 */ /* 0x000fc8000fffe0ff */
[----:B------:R-:W-:-:S09]  /*4250*/  UPRMT UR4, UR49, 0x654, UR4 ;  /* 0x0000065431047896 */ /* 0x000fd20008000004 */
[----:B------:R-:W-:Y:S03]  /*4260*/  SYNCS.ARRIVE.TRANS64.RED.A1T0 RZ, [UR4], RZ ;  /* 0x000000ffffff79a7 */ /* 0x000fe60008100404 */
.L_x_81:
[----:B-12---:R-:W-:Y:S01]  /*4270*/  SHF.L.U32 R2, RZ, 0x1f, RZ ;  /* 0x0000001fff027819 */ /* 0x006fe200000006ff */
[----:B------:R-:W-:Y:S01]  /*4280*/  UIADD3 UR4, UPT, UPT, UR26, 0x130, URZ ;  /* 0x000001301a047890 */ /* 0x000fe2000fffe0ff */
[----:B------:R-:W-:Y:S02]  /*4290*/  PLOP3.LUT P0, PT, PT, PT, UP1, 0x80, 0x8 ;  /* 0x000000000008781c */ /* 0x000fe40003f0f018 */
[----:B------:R-:W1:Y:S02]  /*42a0*/  SYNCS.PHASECHK.TRANS64.TRYWAIT P1, [UR26+0x130], R2 ;  /* 0x00013002ff0075a7 */ /* 0x000e64000802111a */
[----:B-1----:R-:W-:Y:S09]  /*42b0*/  @!P1 BRA `(.L_x_83) ;  /* 0x0000005400209947 */ /* 0x002ff20003800000 */
.L_x_184:
[----:B------:R-:W-:Y:S01]  /*42c0*/  @!UP1 UPRMT UR4, UR49, 0x654, UR4 ;  /* 0x0000065431049896 */ /* 0x000fe20008000004 */
[----:B------:R-:W-:Y:S01]  /*42d0*/  UMOV UR5, 0xffff ;  /* 0x0000ffff00057882 */ /* 0x000fe20000000000 */
[----:B------:R-:W-:-:S07]  /*42e0*/  UMOV UR6, 0x1 ;  /* 0x0000000100067882 */ /* 0x000fce0000000000 */
[----:B------:R-:W-:Y:S01]  /*42f0*/  @!P0 SYNCS.ARRIVE.TRANS64.RED.A1T0 RZ, [UR4], RZ ;  /* 0x000000ffffff89a7 */ /* 0x000fe20008100404 */
[----:B------:R-:W-:Y:S01]  /*4300*/  NOP ;  /* 0x0000000000007918 */ /* 0x000fe20000000000 */
[----:B-1----:R-:W1:Y:S01]  /*4310*/  LDS R0, [UR8+0x14] ;  /* 0x00001408ff007984 */ /* 0x002e620008000800 */
[----:B------:R-:W-:-:S04]  /*4320*/  ULOP3.LUT UR4, UR44, 0xffff, URZ, 0xc0, !UPT ;  /* 0x0000ffff2c047892 */ /* 0x000fc8000f8ec0ff */
[----:B------:R-:W-:-:S04]  /*4330*/  USHF.R.U32.HI UR4, URZ, 0x5, UR4 ;  /* 0x00000005ff047899 */ /* 0x000fc80008011604 */
[----:B------:R-:W-:Y:S02]  /*4340*/  USHF.L.U32 UR5, UR5, UR4, URZ ;  /* 0x0000000405057299 */ /* 0x000fe400080006ff */
[----:B------:R-:W-:-:S04]  /*4350*/  USHF.L.U32 UR4, UR6, UR4, URZ ;  /* 0x0000000406047299 */ /* 0x000fc800080006ff */
[----:B-1----:R-:W-:-:S04]  /*4360*/  LOP3.LUT R0, R0, UR5, RZ, 0xc0, !PT ;  /* 0x0000000500007c12 */ /* 0x002fc8000f8ec0ff */
[----:B------:R-:W-:-:S13]  /*4370*/  ISETP.NE.AND P0, PT, R0, UR5, PT ;  /* 0x0000000500007c0c */ /* 0x000fda000bf05270 */
[----:B------:R-:W-:Y:S05]  /*4380*/  @P0 BRA `(.L_x_84) ;  /* 0x0000000000580947 */ /* 0x000fea0003800000 */
[----:B------:R-:W1:Y:S02]  /*4390*/  LDS R0, [UR8+0x18] ;  /* 0x00001808ff007984 */ /* 0x000e640008000800 */
[----:B-1----:R-:W-:-:S04]  /*43a0*/  LOP3.LUT R0, R0, UR4, RZ, 0xc0, !PT ;  /* 0x0000000400007c12 */ /* 0x002fc8000f8ec0ff */
[----:B------:R-:W-:-:S13]  /*43b0*/  ISETP.NE.AND P0, PT, R0, UR4, PT ;  /* 0x0000000400007c0c */ /* 0x000fda000bf05270 */
[----:B------:R-:W-:Y:S05]  /*43c0*/  @P0 BRA `(.L_x_85) ;  /* 0x00000000003c0947 */ /* 0x000fea0003800000 */
[----:B------:R-:W1:Y:S01]  /*43d0*/  S2R R2, SR_LANEID ;  /* 0x0000000000027919 */ /* 0x000e620000000000 */
[----:B------:R-:W-:-:S06]  /*43e0*/  ULOP3.LUT UR5, URZ, UR5, URZ, 0x33, !UPT ;  /* 0x00000005ff057292 */ /* 0x000fcc000f8e33ff */
[----:B------:R-:W-:-:S04]  /*43f0*/  IMAD.U32 R0, RZ, RZ, UR5 ;  /* 0x00000005ff007e24 */ /* 0x000fc8000f8e00ff */
[----:B------:R2:W4:Y:S02]  /*4400*/  REDUX UR7, R0 ;  /* 0x00000000000773c4 */ /* 0x0005240000000000 */
[----:B------:R1:W-:Y:S01]  /*4410*/  UTCATOMSWS.AND URZ, UR5 ;  /* 0x0000000500ff79e3 */ /* 0x0003e20008000000 */
[----:B--2---:R-:W-:Y:S01]  /*4420*/  LOP3.LUT R0, RZ, UR4, RZ, 0x33, !PT ;  /* 0x00000004ff007c12 */ /* 0x004fe2000f8e33ff */
[----:B------:R-:W-:Y:S02]  /*4430*/  VOTEU.ANY UR4, UPT, PT ;  /* 0x0000000000047886 */ /* 0x000fe400038e0100 */
[----:B------:R-:W-:Y:S02]  /*4440*/  UFLO.U32 UR4, UR4 ;  /* 0x00000004000472bd */ /* 0x000fe400080e0000 */
[----:B------:R-:W2:Y:S04]  /*4450*/  REDUX UR6, R0 ;  /* 0x00000000000673c4 */ /* 0x000ea80000000000 */
[----:B-1----:R-:W-:-:S02]  /*4460*/  ISETP.EQ.U32.AND P0, PT, R2, UR4, PT ;  /* 0x0000000402007c0c */ /* 0x002fc4000bf02070 */
[----:B----4-:R-:W-:-:S11]  /*4470*/  MOV R2, UR7 ;  /* 0x0000000700027c02 */ /* 0x010fd60008000f00 */
[----:B------:R1:W-:Y:S01]  /*4480*/  @P0 ATOMS.AND RZ, [UR8+0x14], R2 ;  /* 0x00001402ffff098c */ /* 0x0003e2000a800008 */
[----:B--2---:R-:W-:-:S05]  /*4490*/  IMAD.U32 R0, RZ, RZ, UR6 ;  /* 0x00000006ff007e24 */ /* 0x004fca000f8e00ff */
[----:B------:R1:W-:Y:S01]  /*44a0*/  @P0 ATOMS.AND RZ, [UR8+0x18], R0 ;  /* 0x00001800ffff098c */ /* 0x0003e2000a800008 */
[----:B------:R-:W-:Y:S05]  /*44b0*/  BRA `(.L_x_86) ;  /* 0x0000000000147947 */ /* 0x000fea0003800000 */
.L_x_85:
[----:B------:R-:W-:Y:S02]  /*44c0*/  MOV R2, 0x44e0 ;  /* 0x000044e000027802 */ /* 0x000fe40000000f00 */
[----:B---3-5:R-:W-:Y:S05]  /*44d0*/  CALL.REL.NOINC `($__internal_0_$__cuda_sm10x_tcgen05_guardrail_trap_col_being_dealloced_not_returned_by_alloc) ;  /* 0x0000005800007944 */ /* 0x028fea0003c00000 */
[----:B------:R-:W-:Y:S05]  /*44e0*/  BRA `(.L_x_86) ;  /* 0x0000000000087947 */ /* 0x000fea0003800000 */
.L_x_84:
[----:B------:R-:W-:Y:S02]  /*44f0*/  MOV R2, 0x4510 ;  /* 0x0000451000027802 */ /* 0x000fe40000000f00 */
[----:B---3-5:R-:W-:Y:S05]  /*4500*/  CALL.REL.NOINC `($__internal_2_$__cuda_sm10x_tcgen05_guardrail_trap_unallocated_columns_being_dealloced) ;  /* 0x00000058000c7944 */ /* 0x028fea0003c00000 */
.L_x_86:
[----:B------:R-:W-:Y:S01]  /*4510*/  NOP ;  /* 0x0000000000007918 */ /* 0x000fe20000000000 */
[----:B------:R-:W-:Y:S05]  /*4520*/  EXIT ;  /* 0x000000000000794d */ /* 0x000fea0003800000 */
.L_x_57:
[----:B------:R-:W-:-:S09]  /*4530*/  UISETP.NE.OR UP0, UPT, UR25, 0x3, !UP3 ;  /* 0x000000031900788c */ /* 0x000fd2000df05670 */
[----:B------:R-:W-:Y:S05]  /*4540*/  BRA.U UP0, `(.L_x_87) ;  /* 0x0000001100b87547 */ /* 0x000fea000b800000 */
[----:B------:R-:W1:Y:S01]  /*4550*/  LDCU UR31, c[0x0][0x370] ;  /* 0x00006e00ff1f77ac */ /* 0x000e620008000800 */
[----:B------:R-:W2:Y:S01]  /*4560*/  LDC.64 R16, c[0x0][0x348] ;  /* 0x0000d200ff107b82 */ /* 0x000ea20000000a00 */
[----:B------:R-:W-:Y:S02]  /*4570*/  HFMA2 R13, -RZ, RZ, 0, 0 ;  /* 0x00000000ff0d7431 */ /* 0x000fe400000001ff */
[----:B------:R-:W-:Y:S01]  /*4580*/  IMAD.MOV.U32 R15, RZ, RZ, 0x1 ;  /* 0x00000001ff0f7424 */ /* 0x000fe200078e00ff */
[----:B------:R-:W1:Y:S01]  /*4590*/  LDCU.128 UR48, c[0x0][0xb10] ;  /* 0x00016200ff3077ac */ /* 0x000e620008000c00 */
[----:B------:R-:W-:Y:S01]  /*45a0*/  IMAD.MOV.U32 R14, RZ, RZ, RZ ;  /* 0x000000ffff0e7224 */ /* 0x000fe200078e00ff */
[----:B------:R-:W-:Y:S01]  /*45b0*/  MOV R7, 0x1000 ;  /* 0x0000100000077802 */ /* 0x000fe20000000f00 */
[----:B------:R-:W3:Y:S01]  /*45c0*/  LDCU UR30, c[0x0][0x374] ;  /* 0x00006e80ff1e77ac */ /* 0x000ee20008000800 */
[----:B------:R-:W4:Y:S01]  /*45d0*/  LDC.64 R2, c[0x0][0x888] ;  /* 0x00022200ff027b82 */ /* 0x000f220000000a00 */
[----:B------:R-:W3:Y:S01]  /*45e0*/  LDCU UR15, c[0x0][0xb0c] ;  /* 0x00016180ff0f77ac */ /* 0x000ee20008000800 */
[----:B------:R-:W2:Y:S06]  /*45f0*/  LDCU UR52, c[0x0][0xb20] ;  /* 0x00016400ff3477ac */ /* 0x000eac0008000800 */
[----:B------:R-:W4:Y:S01]  /*4600*/  LDC.64 R4, c[0x0][0x890] ;  /* 0x00022400ff047b82 */ /* 0x000f220000000a00 */
[----:B------:R-:W2:Y:S01]  /*4610*/  LDCU UR4, c[0x0][0xb30] ;  /* 0x00016600ff0477ac */ /* 0x000ea20008000800 */
[----:B------:R-:W-:Y:S01]  /*4620*/  UMOV UR21, 0x400 ;  /* 0x0000040000157882 */ /* 0x000fe20000000000 */
[----:B-1----:R-:W-:-:S02]  /*4630*/  UIMAD.WIDE.U32 UR6, UR31, UR48, URZ ;  /* 0x000000301f0672a5 */ /* 0x002fc4000f8e00ff */
[----:B---3--:R-:W-:Y:S02]  /*4640*/  UIMAD.WIDE.U32 UR8, UR30, UR51, URZ ;  /* 0x000000331e0872a5 */ /* 0x008fe4000f8e00ff */
[----:B------:R-:W-:Y:S02]  /*4650*/  ULEA UR21, UR47, UR21, 0x18 ;  /* 0x000000152f157291 */ /* 0x000fe4000f8ec0ff */
[----:B------:R-:W-:Y:S02]  /*4660*/  UPLOP3.LUT UP2, UPT, UPT, UPT, UPT, 0x40, 0x4 ;  /* 0x000000000004789c */ /* 0x000fe40003f4e870 */
[----:B------:R-:W-:Y:S01]  /*4670*/  UIADD3 UR37, UPT, UPT, UR21, 0x78, URZ ;  /* 0x0000007815257890 */ /* 0x000fe2000fffe0ff */
[----:B------:R-:W-:Y:S01]  /*4680*/  UMOV UR6, UR7 ;  /* 0x0000000700067c82 */ /* 0x000fe20008000000 */
[----:B------:R-:W-:Y:S01]  /*4690*/  UMOV UR38, UR9 ;  /* 0x0000000900267c82 */ /* 0x000fe20008000000 */
[----:B------:R-:W-:Y:S02]  /*46a0*/  UISETP.GE.AND UP0, UPT, UR45, 0x1, UPT ;  /* 0x000000012d00788c */ /* 0x000fe4000bf06270 */
[----:B------:R-:W-:Y:S01]  /*46b0*/  UISETP.NE.AND UP4, UPT, UR45, 0x1, UPT ;  /* 0x000000012d00788c */ /* 0x000fe2000bf85270 */
[----:B------:R-:W1:Y:S01]  /*46c0*/  LDCU.64 UR22, c[0x0][0xb28] ;  /* 0x00016500ff1677ac */ /* 0x000e620008000a00 */
[----:B------:R-:W-:-:S02]  /*46d0*/  UISETP.NE.AND UP6, UPT, UR15, 0x1, UPT ;  /* 0x000000010f00788c */ /* 0x000fc4000bfc5270 */
[----:B------:R-:W-:Y:S02]  /*46e0*/  UISETP.NE.AND UP5, UPT, UR50, 0x1, UPT ;  /* 0x000000013200788c */ /* 0x000fe4000bfa5270 */
[----:B------:R-:W-:Y:S02]  /*46f0*/  UIADD3 UR41, UPT, UPT, UR21, 0x60, URZ ;  /* 0x0000006015297890 */ /* 0x000fe4000fffe0ff */
[----:B------:R-:W-:Y:S02]  /*4700*/  UIADD3 UR33, UPT, UPT, UR21, 0x68, URZ ;  /* 0x0000006815217890 */ /* 0x000fe4000fffe0ff */
[----:B------:R-:W-:Y:S02]  /*4710*/  UIADD3 UR25, UPT, UPT, UR21, 0x70, URZ ;  /* 0x0000007015197890 */ /* 0x000fe4000fffe0ff */
[----:B------:R-:W-:Y:S02]  /*4720*/  UPRMT UR37, UR47, 0x654, UR37 ;  /* 0x000006542f257896 */ /* 0x000fe40008000025 */
[----:B------:R-:W-:-:S02]  /*4730*/  USHF.R.U32.HI UR39, URZ, UR49, UR6 ;  /* 0x00000031ff277299 */ /* 0x000fc40008011606 */
[----:B--2---:R-:W-:Y:S02]  /*4740*/  USHF.R.U32.HI UR38, URZ, UR52, UR38 ;  /* 0x00000034ff267299 */ /* 0x004fe40008011626 */
[----:B------:R-:W-:-:S11]  /*4750*/  UISETP.NE.AND UP3, UPT, UR4, 0x1, UPT ;  /* 0x000000010400788c */ /* 0x000fd6000bf65270 */
.L_x_98:
[C---:B------:R-:W-:Y:S02]  /*4760*/  LEA R12, R14.reuse, UR21, 0x3 ;  /* 0x000000150e0c7c11 */ /* 0x040fe4000f8e18ff */
[----:B------:R-:W-:Y:S02]  /*4770*/  SHF.L.U32 R0, R13, 0x1f, RZ ;  /* 0x0000001f0d007819 */ /* 0x000fe400000006ff */
[----:B------:R-:W-:Y:S02]  /*4780*/  LEA R8, R14, UR21, 0x4 ;  /* 0x000000150e087c11 */ /* 0x000fe4000f8e20ff */
[----:B--2---:R-:W2:Y:S02]  /*4790*/  SYNCS.PHASECHK.TRANS64.TRYWAIT P0, [R12+URZ+0xb0], R0 ;  /* 0x0000b0000c0075a7 */ /* 0x004ea400080011ff */
[----:B--2---:R-:W-:Y:S05]  /*47a0*/  @!P0 BRA `(.L_x_88) ;  /* 0x0000004c00fc8947 */ /* 0x004fea0003800000 */
.L_x_185:
[----:B------:R-:W3:Y:S01]  /*47b0*/  LDS.128 R8, [R8+0x140] ;  /* 0x0001400008087984 */ /* 0x000ee20000000c00 */
[----:B------:R-:W-:Y:S01]  /*47c0*/  UISETP.GE.AND UP0, UPT, UR45, 0x1, UPT ;  /* 0x000000012d00788c */ /* 0x000fe2000bf06270 */
[----:B------:R-:W-:Y:S01]  /*47d0*/  @!PT LDS RZ, [RZ] ;  /* 0x00000000fffff984 */ /* 0x000fe20000000800 */
[----:B------:R-:W-:Y:S01]  /*47e0*/  @!PT LDS RZ, [RZ] ;  /* 0x00000000fffff984 */ /* 0x000fe20000000800 */
[----:B------:R-:W-:Y:S01]  /*47f0*/  @!PT LDS RZ, [RZ] ;  /* 0x00000000fffff984 */ /* 0x000fe20000000800 */
[----:B------:R-:W-:Y:S01]  /*4800*/  @!PT LDS RZ, [RZ] ;  /* 0x00000000fffff984 */ /* 0x000fe20000000800 */
[----:B------:R1:W-:Y:S06]  /*4810*/  MEMBAR.ALL.CTA ;  /* 0x0000000000007992 */ /* 0x0003ec0000008000 */
[----:B-1----:R-:W1:Y:S01]  /*4820*/  FENCE.VIEW.ASYNC.S ;  /* 0x00000000000073c6 */ /* 0x002e620000000000 */
[----:B---3--:R-:W-:Y:S11]  /*4830*/  LOP3.LUT P0, RZ, R10, 0x1, RZ, 0xc0, !PT ;  /* 0x000000010aff7812 */ /* 0x008ff6000780c0ff */
[----:B------:R-:W-:Y:S02]  /*4840*/  @!UPT UIADD3 URZ, UPT, UPT, URZ, URZ, URZ ;  /* 0x000000fffffff290 */ /* 0x000fe4000fffe0ff */
[----:B-1----:R-:W-:Y:S01]  /*4850*/  VOTEU.ANY UP1, P0 ;  /* 0x0000000000ff7886 */ /* 0x002fe20000020100 */
[----:B------:R-:W-:Y:S11]  /*4860*/  PLOP3.LUT P0, PT, PT, PT, UP1, 0x80, 0x8 ;  /* 0x000000000008781c */ /* 0x000ff60003f0f018 */
[----:B------:R-:W-:Y:S02]  /*4870*/  @!UPT UIADD3 URZ, UPT, UPT, URZ, URZ, URZ ;  /* 0x000000fffffff290 */ /* 0x000fe4000fffe0ff */
[----:B--2---:R-:W-:Y:S02]  /*4880*/  @P0 SHF.R.U32.HI R0, RZ, 0x10, R9 ;  /* 0x00000010ff000819 */ /* 0x004fe40000011609 */
[----:B------:R-:W-:Y:S02]  /*4890*/  @P0 MOV R6, R8 ;  /* 0x0000000800060202 */ /* 0x000fe40000000f00 */
[----:B------:R-:W-:Y:S01]  /*48a0*/  @P0 R2UR UR4, R0 ;  /* 0x00000000000402ca */ /* 0x000fe200000e0000 */
[----:B------:R-:W-:Y:S01]  /*48b0*/  VIADD R0, R12, 0xc0 ;  /* 0x000000c00c007836 */ /* 0x000fe20000000000 */
[----:B------:R-:W-:Y:S02]  /*48c0*/  @P0 LOP3.LUT R8, R9, 0xffff, RZ, 0xc0, !PT ;  /* 0x0000ffff09080812 */ /* 0x000fe400078ec0ff */
[----:B------:R-:W-:Y:S02]  /*48d0*/  @P0 R2UR UR6, R6 ;  /* 0x00000000060602ca */ /* 0x000fe400000e0000 */
[----:B------:R-:W-:Y:S02]  /*48e0*/  PRMT R0, RZ, 0x654, R0 ;  /* 0x00000654ff007816 */ /* 0x000fe40000000000 */
[----:B------:R-:W-:Y:S02]  /*48f0*/  @P0 R2UR UR5, R8 ;  /* 0x00000000080502ca */ /* 0x000fe400000e0000 */
[----:B------:R1:W-:Y:S03]  /*4900*/  SYNCS.ARRIVE.TRANS64.RED.A1T0 RZ, [R0+URZ], RZ ;  /* 0x000000ff00ff79a7 */ /* 0x0003e600081004ff */
[----:B------:R-:W-:Y:S04]  /*4910*/  @UP1 UMOV UR29, UR4 ;  /* 0x00000004001d1c82 */ /* 0x000fe80008000000 */
[----:B------:R-:W-:Y:S04]  /*4920*/  @UP1 UMOV UR14, UR6 ;  /* 0x00000006000e1c82 */ /* 0x000fe80008000000 */
[----:B------:R-:W-:Y:S01]  /*4930*/  @UP1 UMOV UR13, UR5 ;  /* 0x00000005000d1c82 */ /* 0x000fe20008000000 */
[----:B------:R-:W-:Y:S05]  /*4940*/  BRA.U !UP0, `(.L_x_89) ;  /* 0x0000000108a47547 */ /* 0x000fea000b800000 */
[----:B------:R-:W-:Y:S02]  /*4950*/  UIMAD.WIDE.U32 UR16, UR13, UR51, URZ ;  /* 0x000000330d1072a5 */ /* 0x000fe4000f8e00ff */
[----:B------:R-:W-:Y:S02]  /*4960*/  UIMAD.WIDE.U32 UR18, UR14, UR48, URZ ;  /* 0x000000300e1272a5 */ /* 0x000fe4000f8e00ff */
[----:B------:R-:W-:Y:S02]  /*4970*/  USEL UR4, UR30, UR38, !UP5 ;  /* 0x000000261e047287 */ /* 0x000fe4000e800000 */
[----:B------:R-:W-:Y:S02]  /*4980*/  USEL UR7, UR31, UR39, !UP6 ;  /* 0x000000271f077287 */ /* 0x000fe4000f000000 */
[----:B------:R-:W-:Y:S02]  /*4990*/  UIMAD.WIDE.U32 UR8, UR4, UR22, URZ ;  /* 0x00000016040872a5 */ /* 0x000fe4000f8e00ff */
[----:B------:R-:W-:Y:S01]  /*49a0*/  UIMAD.WIDE.U32 UR10, UR7, UR22, URZ ;  /* 0x00000016070a72a5 */ /* 0x000fe2000f8e00ff */
[----:B------:R-:W-:Y:S02]  /*49b0*/  UMOV UR5, UR17 ;  /* 0x0000001100057c82 */ /* 0x000fe40008000000 */
[----:B------:R-:W-:Y:S03]  /*49c0*/  USHF.R.U32.HI UR6, URZ, UR52, UR5 ;  /* 0x00000034ff067299 */ /* 0x000fe60008011605 */
[----:B------:R-:W-:Y:S01]  /*49d0*/  UMOV UR5, UR19 ;  /* 0x0000001300057c82 */ /* 0x000fe20008000000 */
[----:B------:R-:W-:Y:S02]  /*49e0*/  USEL UR6, UR13, UR6, !UP5 ;  /* 0x000000060d067287 */ /* 0x000fe4000e800000 */
[----:B------:R-:W-:Y:S03]  /*49f0*/  USHF.R.U32.HI UR12, URZ, UR49, UR5 ;  /* 0x00000031ff0c7299 */ /* 0x000fe60008011605 */
[----:B------:R-:W-:Y:S02]  /*4a00*/  UMOV UR5, UR9 ;  /* 0x0000000900057c82 */ /* 0x000fe40008000000 */
[----:B------:R-:W-:Y:S03]  /*4a10*/  @UP4 USHF.R.U32.HI UR4, URZ, UR23, UR5 ;  /* 0x00000017ff044299 */ /* 0x000fe60008011605 */
[----:B------:R-:W-:Y:S01]  /*4a20*/  UMOV UR5, UR11 ;  /* 0x0000000b00057c82 */ /* 0x000fe20008000000 */
[----:B------:R-:W-:Y:S02]  /*4a30*/  UIMAD UR4, UR45, UR4, URZ ;  /* 0x000000042d0472a4 */ /* 0x000fe4000f8e02ff */
[----:B------:R-:W-:Y:S02]  /*4a40*/  @UP4 USHF.R.U32.HI UR7, URZ, UR23, UR5 ;  /* 0x00000017ff074299 */ /* 0x000fe40008011605 */
[----:B------:R-:W-:Y:S02]  /*4a50*/  UIMAD.WIDE.U32 UR10, UR6, UR22, URZ ;  /* 0x00000016060a72a5 */ /* 0x000fe4000f8e00ff */
[----:B------:R-:W-:Y:S02]  /*4a60*/  USEL UR5, UR14, UR12, !UP6 ;  /* 0x0000000c0e057287 */ /* 0x000fe4000f000000 */
[----:B------:R-:W-:Y:S02]  /*4a70*/  UIMAD UR8, UR45, UR7, URZ ;  /* 0x000000072d0872a4 */ /* 0x000fe4000f8e02ff */
[----:B------:R-:W-:Y:S03]  /*4a80*/  UISETP.GE.AND UP0, UPT, UR6, UR4, UPT ;  /* 0x000000040600728c */ /* 0x000fe6000bf06270 */
[----:B------:R-:W-:Y:S01]  /*4a90*/  UMOV UR4, UR11 ;  /* 0x0000000b00047c82 */ /* 0x000fe20008000000 */
[----:B------:R-:W-:Y:S02]  /*4aa0*/  UISETP.GE.OR UP0, UPT, UR5, UR8, UP0 ;  /* 0x000000080500728c */ /* 0x000fe40008706670 */
[----:B------:R-:W-:Y:S02]  /*4ab0*/  USHF.R.U32.HI UR4, URZ, UR23, UR4 ;  /* 0x00000017ff047299 */ /* 0x000fe40008011604 */
[----:B------:R-:W-:Y:S02]  /*4ac0*/  UIMAD.WIDE.U32 UR8, UR5, UR22, URZ ;  /* 0x00000016050872a5 */ /* 0x000fe4000f8e00ff */
[----:B------:R-:W-:Y:S04]  /*4ad0*/  USEL UR10, UR6, UR4, !UP4 ;  /* 0x00000004060a7287 */ /* 0x000fe8000e000000 */
[----:B------:R-:W-:Y:S01]  /*4ae0*/  UIADD3 UR11, UPT, UPT, -UR10, URZ, URZ ;  /* 0x000000ff0a0b7290 */ /* 0x000fe2000fffe1ff */
[----:B------:R-:W-:Y:S02]  /*4af0*/  @!UP0 UMOV UR4, UR9 ;  /* 0x0000000900048c82 */ /* 0x000fe40008000000 */
[----:B------:R-:W-:Y:S02]  /*4b00*/  @!UP0 USHF.R.U32.HI UR4, URZ, UR23, UR4 ;  /* 0x00000017ff048299 */ /* 0x000fe40008011604 */
[----:B------:R-:W-:Y:S02]  /*4b10*/  UIMAD UR8, UR45, UR11, UR6 ;  /* 0x0000000b2d0872a4 */ /* 0x000fe4000f8e0206 */
[----:B------:R-:W-:Y:S04]  /*4b20*/  @!UP0 USEL UR4, UR5, UR4, !UP4 ;  /* 0x0000000405048287 */ /* 0x000fe8000e000000 */
[----:B------:R-:W-:Y:S02]  /*4b30*/  @!UP0 UIMAD UR7, UR7, UR8, UR4 ;  /* 0x00000008070782a4 */ /* 0x000fe4000f8e0204 */
[----:B------:R-:W-:Y:S02]  /*4b40*/  @!UP0 UIADD3 UR9, UPT, UPT, UR10, -UR4, URZ ;  /* 0x800000040a098290 */ /* 0x000fe4000fffe0ff */
[----:B------:R-:W-:Y:S02]  /*4b50*/  UIADD3 UR8, UPT, UPT, -UR6, URZ, URZ ;  /* 0x000000ff06087290 */ /* 0x000fe4000fffe1ff */
[----:B------:R-:W-:Y:S02]  /*4b60*/  UIADD3 UR4, UPT, UPT, -UR5, URZ, URZ ;  /* 0x000000ff05047290 */ /* 0x000fe4000fffe1ff */
[----:B------:R-:W-:Y:S03]  /*4b70*/  @!UP0 UIMAD UR6, UR9, UR45, UR5 ;  /* 0x0000002d090682a4 */ /* 0x000fe6000f8e0205 */
[----:B------:R-:W-:Y:S01]  /*4b80*/  @!UP0 UMOV UR5, UR7 ;  /* 0x0000000700058c82 */ /* 0x000fe20008000000 */
[----:B------:R-:W-:Y:S02]  /*4b90*/  UIMAD UR7, UR15, UR4, UR14 ;  /* 0x000000040f0772a4 */ /* 0x000fe4000f8e020e */
[----:B------:R-:W-:Y:S02]  /*4ba0*/  UIMAD UR4, UR50, UR8, UR13 ;  /* 0x00000008320472a4 */ /* 0x000fe4000f8e020d */
[----:B------:R-:W-:Y:S02]  /*4bb0*/  UIMAD UR14, UR5, UR15, UR7 ;  /* 0x0000000f050e72a4 */ /* 0x000fe4000f8e0207 */
[----:B------:R-:W-:Y:S11]  /*4bc0*/  UIMAD UR13, UR6, UR50, UR4 ;  /* 0x00000032060d72a4 */ /* 0x000ff6000f8e0204 */
[----:B------:R-:W-:Y:S01]  /*4bd0*/  @!UPT UIADD3 URZ, UPT, UPT, URZ, URZ, URZ ;  /* 0x000000fffffff290 */ /* 0x000fe2000fffe0ff */
.L_x_89:
[----:B------:R-:W2:Y:S01]  /*4be0*/  @!UP3 LDCU.128 UR8, c[0x0][0xb10] ;  /* 0x00016200ff08b7ac */ /* 0x000ea20008000c00 */
[C---:B----4-:R-:W-:Y:S02]  /*4bf0*/  ISETP.NE.U32.AND P1, PT, R4.reuse, RZ, PT ;  /* 0x000000ff0400720c */ /* 0x050fe40003f25070 */
[----:B------:R-:W-:Y:S02]  /*4c00*/  ISETP.NE.U32.AND P0, PT, R4, RZ, PT ;  /* 0x000000ff0400720c */ /* 0x000fe40003f05070 */
[C---:B------:R-:W-:Y:S02]  /*4c10*/  ISETP.NE.AND.EX P1, PT, R5.reuse, RZ, PT, P1 ;  /* 0x000000ff0500720c */ /* 0x040fe40003f25310 */
[----:B------:R-:W-:Y:S01]  /*4c20*/  ISETP.NE.AND.EX P0, PT, R5, RZ, PT, P0 ;  /* 0x000000ff0500720c */ /* 0x000fe20003f05300 */
[----:B------:R-:W3:Y:S01]  /*4c30*/  @!UP3 LDCU UR5, c[0x0][0xb0c] ;  /* 0x00016180ff05b7ac */ /* 0x000ee20008000800 */
[----:B------:R-:W-:Y:S01]  /*4c40*/  SHF.L.U32 R9, R15, 0x1f, RZ ;  /* 0x0000001f0f097819 */ /* 0x000fe200000006ff */
[----:B------:R-:W-:Y:S02]  /*4c50*/  USHF.L.U32 UR42, UR24, 0x7, URZ ;  /* 0x00000007182a7899 */ /* 0x000fe400080006ff */
[----:B------:R-:W-:Y:S02]  /*4c60*/  USHF.L.U32 UR43, UR20, 0x6, URZ ;  /* 0x00000006142b7899 */ /* 0x000fe400080006ff */
[----:B--2---:R-:W-:Y:S07]  /*4c70*/  UIMAD.WIDE.U32 UR6, UR14, UR8, URZ ;  /* 0x000000080e0672a5 */ /* 0x004fee000f8e00ff */
[----:B------:R-:W-:Y:S01]  /*4c80*/  @!UP3 UMOV UR4, UR7 ;  /* 0x000000070004bc82 */ /* 0x000fe20008000000 */
[----:B---3--:R-:W-:Y:S02]  /*4c90*/  @!UP3 UISETP.NE.AND UP0, UPT, UR5, 0x1, UPT ;  /* 0x000000010500b88c */ /* 0x008fe4000bf05270 */
[----:B------:R-:W-:Y:S02]  /*4ca0*/  @!UP3 USHF.R.U32.HI UR4, URZ, UR9, UR4 ;  /* 0x00000009ff04b299 */ /* 0x000fe40008011604 */
[----:B------:R-:W-:Y:S02]  /*4cb0*/  UIMAD.WIDE.U32 UR6, UR13, UR11, URZ ;  /* 0x0000000b0d0672a5 */ /* 0x000fe4000f8e00ff */
[----:B------:R-:W-:Y:S02]  /*4cc0*/  @!UP3 USEL UR8, UR14, UR4, !UP0 ;  /* 0x000000040e08b287 */ /* 0x000fe4000c000000 */
[----:B------:R-:W-:Y:S03]  /*4cd0*/  @!UP3 UISETP.NE.AND UP0, UPT, UR10, 0x1, UPT ;  /* 0x000000010a00b88c */ /* 0x000fe6000bf05270 */
[----:B------:R-:W-:Y:S02]  /*4ce0*/  @!UP3 UMOV UR6, UR7 ;  /* 0x000000070006bc82 */ /* 0x000fe40008000000 */
[----:B------:R-:W2:Y:S02]  /*4cf0*/  @!UP3 LDCU UR4, c[0x0][0xb20] ;  /* 0x00016400ff04b7ac */ /* 0x000ea40008000800 */
[----:B--2---:R-:W-:Y:S04]  /*4d00*/  @!UP3 USHF.R.U32.HI UR6, URZ, UR4, UR6 ;  /* 0x00000004ff06b299 */ /* 0x004fe80008011606 */
[----:B------:R-:W-:Y:S04]  /*4d10*/  @!UP3 USEL UR6, UR13, UR6, !UP0 ;  /* 0x000000060d06b287 */ /* 0x000fe8000c000000 */
[----:B------:R-:W-:Y:S02]  /*4d20*/  @!UP3 UIADD3 UR4, UPT, UPT, -UR8, UR6, URZ ;  /* 0x000000060804b290 */ /* 0x000fe4000fffe1ff */
[----:B------:R-:W-:Y:S02]  /*4d30*/  @!UP3 UIADD3 UR6, UPT, UPT, UR8, -UR6, URZ ;  /* 0x800000060806b290 */ /* 0x000fe4000fffe0ff */
[----:B------:R-:W-:Y:S02]  /*4d40*/  @!UP3 UIMAD UR14, UR4, UR5, UR14 ;  /* 0x00000005040eb2a4 */ /* 0x000fe4000f8e020e */
[----:B------:R-:W-:Y:S01]  /*4d50*/  @!UP3 UIMAD UR13, UR6, UR10, UR13 ;  /* 0x0000000a060db2a4 */ /* 0x000fe2000f8e020d */
[----:B------:R-:W-:Y:S11]  /*4d60*/  BRA.U UP2, `(.L_x_90) ;  /* 0x0000000102107547 */ /* 0x000ff6000b800000 */
[----:B------:R-:W-:Y:S04]  /*4d70*/  MOV R6, UR46 ;  /* 0x0000002e00067c02 */ /* 0x000fe80008000f00 */
[----:B------:R-:W-:Y:S04]  /*4d80*/  SHF.L.U32 R6, R6, 0x1f, RZ ;  /* 0x0000001f06067819 */ /* 0x000fe800000006ff */
[----:B------:R-:W2:Y:S02]  /*4d90*/  SYNCS.PHASECHK.TRANS64.TRYWAIT P2, [UR21+0xa8], R6 ;  /* 0x0000a806ff0075a7 */ /* 0x000ea40008041115 */
[----:B--2---:R-:W-:Y:S05]  /*4da0*/  @!P2 BRA `(.L_x_91) ;  /* 0x000000480090a947 */ /* 0x004fea0003800000 */
.L_x_90:
[----:B------:R-:W-:Y:S05]  /*4db0*/  @!P1 BRA `(.L_x_92) ;  /* 0x0000000000309947 */ /* 0x000fea0003800000 */
[----:B------:R-:W-:Y:S01]  /*4dc0*/  ISETP.NE.U32.AND P1, PT, R2, RZ, PT ;  /* 0x000000ff0200720c */ /* 0x000fe20003f25070 */
[----:B------:R-:W2:Y:S01]  /*4dd0*/  LDCU.64 UR4, c[0x0][0x358] ;  /* 0x00006b00ff0477ac */ /* 0x000ea20008000a00 */
[----:B------:R-:W-:Y:S02]  /*4de0*/  IMAD.MOV.U32 R46, RZ, RZ, 0x1 ;  /* 0x00000001ff2e7424 */ /* 0x000fe400078e00ff */
[----:B------:R-:W-:Y:S11]  /*4df0*/  ISETP.NE.AND.EX P1, PT, R3, RZ, PT, P1 ;  /* 0x000000ff0300720c */ /* 0x000ff60003f25310 */
[----:B------:R-:W-:Y:S02]  /*4e00*/  @!UPT UIADD3 URZ, UPT, UPT, URZ, URZ, URZ ;  /* 0x000000fffffff290 */ /* 0x000fe4000fffe0ff */
[----:B------:R-:W3:Y:S01]  /*4e10*/  @P1 LDC.64 R10, c[0x0][0x888] ;  /* 0x00022200ff0a1b82 */ /* 0x000ee20000000a00 */
[----:B-1----:R-:W-:Y:S04]  /*4e20*/  @P1 IMAD R0, R4, UR36, RZ ;  /* 0x0000002404001c24 */ /* 0x002fe8000f8e02ff */
[----:B---3--:R-:W-:Y:S04]  /*4e30*/  @P1 IMAD.WIDE R10, R0, 0x4, R10 ;  /* 0x00000004000a1825 */ /* 0x008fe800078e020a */
[----:B------:R-:W-:Y:S01]  /*4e40*/  HFMA2 R0, -RZ, RZ, 0, 5.9604644775390625e-08 ;  /* 0x00000001ff007431 */ /* 0x000fe200000001ff */
[----:B--2--5:R2:W5:Y:S04]  /*4e50*/  @P1 LDG.E R27, desc[UR4][R10.64] ;  /* 0x000000040a1b1981 */ /* 0x024568000c1e1900 */
[----:B------:R-:W-:Y:S01]  /*4e60*/  @!P1 PRMT R46, R0, 0x7610, R46 ;  /* 0x00007610002e9816 */ /* 0x000fe2000000002e */
[----:B--2---:R-:W3:Y:S06]  /*4e70*/  @!P1 LDC R27, c[0x0][0x880] ;  /* 0x00022000ff1b9b82 */ /* 0x004eec0000000800 */
.L_x_92:
[----:B---3-5:R-:W-:Y:S01]  /*4e80*/  @!P0 FSETP.EQ.AND P1, PT, R27, RZ, PT ;  /* 0x000000ff1b00820b */ /* 0x028fe20003f22000 */
[----:B------:R-:W-:Y:S01]  /*4e90*/  @!UPT UIADD3 URZ, UPT, UPT, URZ, URZ, URZ ;  /* 0x000000fffffff290 */ /* 0x000fe2000fffe0ff */
[----:B------:R-:W-:Y:S11]  /*4ea0*/  @!P0 BRA `(.L_x_93) ;  /* 0x0000000000188947 */ /* 0x000ff60003800000 */
[----:B------:R-:W-:Y:S02]  /*4eb0*/  LOP3.LUT P0, RZ, R46, 0xff, RZ, 0xc0, !PT ;  /* 0x000000ff2eff7812 */ /* 0x000fe4000780c0ff */
[----:B------:R-:W-:Y:S04]  /*4ec0*/  ISETP.NE.U32.AND P1, PT, R2, RZ, PT ;  /* 0x000000ff0200720c */ /* 0x000fe80003f25070 */
[----:B------:R-:W-:Y:S04]  /*4ed0*/  ISETP.NE.AND.EX P1, PT, R3, RZ, PT, P1 ;  /* 0x000000ff0300720c */ /* 0x000fe80003f25310 */
[----:B------:R-:W-:Y:S03]  /*4ee0*/  PLOP3.LUT P1, PT, P1, PT, PT, 0x8, 0x80 ;  /* 0x000000000080781c */ /* 0x000fe60000f2e170 */
[----:B------:R-:W-:Y:S11]  /*4ef0*/  @P0 FSETP.EQ.AND P1, PT, R27, RZ, PT ;  /* 0x000000ff1b00020b */ /* 0x000ff60003f22000 */
[----:B------:R-:W-:Y:S02]  /*4f00*/  @!UPT UIADD3 URZ, UPT, UPT, URZ, URZ, URZ ;  /* 0x000000fffffff290 */ /* 0x000fe4000fffe0ff */
.L_x_93:
[----:B------:R-:W2:Y:S01]  /*4f10*/  SYNCS.PHASECHK.TRANS64.TRYWAIT P2, [UR21+0x80], R9 ;  /* 0x00008009ff0075a7 */ /* 0x000ea20008041115 */
[----:B------:R-:W-:Y:S04]  /*4f20*/  ELECT P0, URZ, PT ;  /* 0x0000000000ff782f */ /* 0x000fe80003800000 */
[----:B------:R-:W-:Y:S11]  /*4f30*/  PLOP3.LUT P1, PT, P1, P0, PT, 0xf2, 0x2f ;  /* 0x00000000002f781c */ /* 0x000ff60000f21e72 */
[----:B------:R-:W-:Y:S02]  /*4f40*/  @!UPT UIADD3 URZ, UPT, UPT, URZ, URZ, URZ ;  /* 0x000000fffffff290 */ /* 0x000fe4000fffe0ff */
[----:B------:R-:W-:Y:S05]  /*4f50*/  @!P1 IADD3 R8, P0, PT, R16, 0x580, RZ ;  /* 0x0000058010089810 */ /* 0x000fea0007f1e0ff */
[----:B-1----:R-:W-:Y:S01]  /*4f60*/  @!P1 IMAD.X R6, RZ, RZ, R17, P0 ;  /* 0x000000ffff069224 */ /* 0x002fe200000e0611 */
[----:B--2---:R-:W-:Y:S07]  /*4f70*/  @!P2 BRA `(.L_x_94) ;  /* 0x000000480034a947 */ /* 0x004fee0003800000 */
.L_x_188:
[----:B------:R-:W-:Y:S01]  /*4f80*/  @!P1 R2UR UR5, R8 ;  /* 0x00000000080592ca */ /* 0x000fe200000e0000 */
[----:B------:R-:W-:Y:S01]  /*4f90*/  VOTEU.ALL UP0, P1 ;  /* 0x0000000000ff7886 */ /* 0x000fe20000800000 */
[----:B------:R-:W-:Y:S01]  /*4fa0*/  @!P1 R2UR UR4, R6 ;  /* 0x00000000060492ca */ /* 0x000fe200000e0000 */
[----:B------:R-:W-:Y:S01]  /*4fb0*/  UMOV UR16, 0x0 ;  /* 0x0000000000107882 */ /* 0x000fe20000000000 */
[----:B------:R-:W-:Y:S01]  /*4fc0*/  UMOV UR17, 0x10000000 ;  /* 0x1000000000117882 */ /* 0x000fe20000000000 */
[----:B------:R-:W-:Y:S01]  /*4fd0*/  UMOV UR44, UR36 ;  /* 0x00000024002c7c82 */ /* 0x000fe20008000000 */
[----:B------:R-:W-:Y:S01]  /*4fe0*/  @!UP0 UIADD3 UR40, UPT, UPT, UR21, 0x200, URZ ;  /* 0x0000020015288890 */ /* 0x000fe2000fffe0ff */
[----:B-1----:R-:W-:Y:S01]  /*4ff0*/  @!P1 IMAD.MOV.U32 R0, RZ, RZ, 0x1000 ;  /* 0x00001000ff009424 */ /* 0x002fe200078e00ff */
[----:B------:R-:W-:Y:S01]  /*5000*/  @!UP0 UIADD3 UR10, UPT, UPT, UR42, 0x40, URZ ;  /* 0x000000402a0a8890 */ /* 0x000fe2000fffe0ff */
[----:B------:R-:W-:Y:S01]  /*5010*/  @!P1 IADD3 R8, P0, PT, R16, 0x580, RZ ;  /* 0x0000058010089810 */ /* 0x000fe20007f1e0ff */
[----:B------:R-:W-:Y:S01]  /*5020*/  @!UP0 UIADD3 UR8, UPT, UPT, UR21, 0xa00, URZ ;  /* 0x00000a0015088890 */ /* 0x000fe2000fffe0ff */
[----:B------:R-:W-:Y:S02]  /*5030*/  VOTEU.ALL UP0, P1 ;  /* 0x0000000000ff7886 */ /* 0x000fe40000800000 */
[----:B------:R-:W-:Y:S01]  /*5040*/  IMAD.U32 R10, RZ, RZ, UR5 ;  /* 0x00000005ff0a7e24 */ /* 0x000fe2000f8e00ff */
[----:B------:R-:W-:Y:S01]  /*5050*/  UMOV UR9, UR41 ;  /* 0x0000002900097c82 */ /* 0x000fe20008000000 */
[----:B------:R-:W-:Y:S01]  /*5060*/  IMAD.U32 R11, RZ, RZ, UR4 ;  /* 0x00000004ff0b7e24 */ /* 0x000fe2000f8e00ff */
[----:B------:R-:W-:Y:S01]  /*5070*/  UMOV UR11, UR43 ;  /* 0x0000002b000b7c82 */ /* 0x000fe20008000000 */
[----:B------:R-:W-:Y:S01]  /*5080*/  UMOV UR12, UR36 ;  /* 0x00000024000c7c82 */ /* 0x000fe20008000000 */
[----:B------:R-:W-:Y:S01]  /*5090*/  @!P1 R2UR UR4, R10 ;  /* 0x000000000a0492ca */ /* 0x000fe200000e0000 */
[----:B------:R-:W-:Y:S01]  /*50a0*/  UPRMT UR6, UR47, 0x654, UR41 ;  /* 0x000006542f067896 */ /* 0x000fe20008000029 */
[----:B------:R-:W-:Y:S01]  /*50b0*/  @!P1 R2UR UR5, R11 ;  /* 0x000000000b0592ca */ /* 0x000fe200000e0000 */
[----:B------:R-:W-:Y:S11]  /*50c0*/  @!P1 IMAD.X R6, RZ, RZ, R17, P0 ;  /* 0x000000ffff069224 */ /* 0x000ff600000e0611 */
[----:B------:R-:W-:Y:S01]  /*50d0*/  @!UPT UIADD3 URZ, UPT, UPT, URZ, URZ, URZ ;  /* 0x000000fffffff290 */ /* 0x000fe2000fffe0ff */
[----:B------:R1:W-:Y:S01]  /*50e0*/  @!UP0 UTMALDG.3D [UR40], [UR4], desc[UR16] ;  /* 0x00001028040085b4 */ /* 0x0003e20008011000 */
[----:B------:R-:W-:Y:S05]  /*50f0*/  VOTEU.ALL UP0, P1 ;  /* 0x0000000000ff7886 */ /* 0x000fea0000800000 */
[----:B------:R1:W-:Y:S01]  /*5100*/  @!UP0 UTMALDG.3D [UR8], [UR4], desc[UR16] ;  /* 0x00001008040085b4 */ /* 0x0003e20008011000 */
[----:B------:R1:W-:Y:S01]  /*5110*/  @!P1 SYNCS.ARRIVE.TRANS64.RED.A0TR RZ, [UR21+0x60], R0 ;  /* 0x00006000ffff99a7 */ /* 0x0003e20008300415 */
[----:B------:R-:W-:Y:S01]  /*5120*/  SYNCS.ARRIVE.TRANS64.RED.A1T0 RZ, [UR6], RZ ;  /* 0x000000ffffff79a7 */ /* 0x000fe20008100406 */
[----:B------:R-:W2:Y:S02]  /*5130*/  SYNCS.PHASECHK.TRANS64.TRYWAIT P2, [UR21+0x88], R9 ;  /* 0x00008809ff0075a7 */ /* 0x000ea40008041115 */
[----:B-12---:R-:W-:Y:S05]  /*5140*/  @!P2 BRA `(.L_x_95) ;  /* 0x0000004400d8a947 */ /* 0x006fea0003800000 */
.L_x_190:
        /* <DEDUP_REMOVED lines=10> */
[----:B------:R-:W-:Y:S02]  /*51f0*/  @!UP0 UIADD3 UR10, UPT, UPT, UR42, 0x50, URZ ;  /* 0x000000502a0a8890 */ /* 0x000fe4000fffe0ff */
[----:B------:R-:W-:Y:S01]  /*5200*/  @!UP0 UIADD3 UR8, UPT, UPT, UR21, 0x1a00, URZ ;  /* 0x00001a0015088890 */ /* 0x000fe2000fffe0ff */
[----:B------:R-:W-:Y:S01]  /*5210*/  IMAD.U32 R10, RZ, RZ, UR5 ;  /* 0x00000005ff0a7e24 */ /* 0x000fe2000f8e00ff */
[----:B------:R-:W-:Y:S01]  /*5220*/  VOTEU.ALL UP0, P1 ;  /* 0x0000000000ff7886 */ /* 0x000fe20000800000 */
[----:B------:R-:W-:Y:S01]  /*5230*/  IMAD.U32 R11, RZ, RZ, UR4 ;  /* 0x00000004ff0b7e24 */ /* 0x000fe2000f8e00ff */
[----:B------:R-:W-:Y:S01]  /*5240*/  UMOV UR9, UR33 ;  /* 0x0000002100097c82 */ /* 0x000fe20008000000 */
[----:B------:R-:W-:Y:S01]  /*5250*/  UMOV UR11, UR43 ;  /* 0x0000002b000b7c82 */ /* 0x000fe20008000000 */
[----:B------:R-:W-:Y:S01]  /*5260*/  @!P1 R2UR UR4, R10 ;  /* 0x000000000a0492ca */ /* 0x000fe200000e0000 */
[----:B------:R-:W-:Y:S01]  /*5270*/  UMOV UR12, UR36 ;  /* 0x00000024000c7c82 */ /* 0x000fe20008000000 */
[----:B------:R-:W-:Y:S01]  /*5280*/  @!P1 R2UR UR5, R11 ;  /* 0x000000000b0592ca */ /* 0x000fe200000e0000 */
[----:B------:R-:W-:Y:S01]  /*5290*/  UPRMT UR6, UR47, 0x654, UR33 ;  /* 0x000006542f067896 */ /* 0x000fe20008000021 */
[----:B------:R-:W-:Y:S11]  /*52a0*/  @!P1 IMAD.X R6, RZ, RZ, R17, P0 ;  /* 0x000000ffff069224 */ /* 0x000ff600000e0611 */
[----:B------:R1:W-:Y:S01]  /*52b0*/  @!UP0 UTMALDG.3D [UR32], [UR4], desc[UR16] ;  /* 0x00001020040085b4 */ /* 0x0003e20008011000 */
[----:B------:R-:W-:Y:S05]  /*52c0*/  VOTEU.ALL UP0, P1 ;  /* 0x0000000000ff7886 */ /* 0x000fea0000800000 */
[----:B------:R1:W-:Y:S01]  /*52d0*/  @!UP0 UTMALDG.3D [UR8], [UR4], desc[UR16] ;  /* 0x00001008040085b4 */ /* 0x0003e20008011000 */
[----:B------:R1:W-:Y:S01]  /*52e0*/  @!P1 SYNCS.ARRIVE.TRANS64.RED.A0TR RZ, [UR21+0x68], R0 ;  /* 0x00006800ffff99a7 */ /* 0x0003e20008300415 */
[----:B------:R-:W-:Y:S01]  /*52f0*/  SYNCS.ARRIVE.TRANS64.RED.A1T0 RZ, [UR6], RZ ;  /* 0x000000ffffff79a7 */ /* 0x000fe20008100406 */
[----:B------:R-:W2:Y:S02]  /*5300*/  SYNCS.PHASECHK.TRANS64.TRYWAIT P2, [UR21+0x90], R9 ;  /* 0x00009009ff0075a7 */ /* 0x000ea40008041115 */
[----:B-12---:R-:W-:Y:S05]  /*5310*/  @!P2 BRA `(.L_x_96) ;  /* 0x00000044007ca947 */ /* 0x006fea0003800000 */
.L_x_192:
        /* <DEDUP_REMOVED lines=9> */
[----:B------:R-:W-:Y:S01]  /*53b0*/  VIADD R14, R14, 0x1 ;  /* 0x000000010e0e7836 */ /* 0x000fe20000000000 */
        /* <DEDUP_REMOVED lines=10> */
[----:B------:R-:W-:Y:S01]  /*5460*/  UMOV UR12, UR36 ;  /* 0x00000024000c7c82 */ /* 0x000fe20008000000 */
[----:B------:R-:W-:Y:S11]  /*5470*/  UPRMT UR6, UR47, 0x654, UR25 ;  /* 0x000006542f067896 */ /* 0x000ff60008000019 */
[----:B------:R1:W-:Y:S01]  /*5480*/  @!UP0 UTMALDG.3D [UR24], [UR4], desc[UR16] ;  /* 0x00001018040085b4 */ /* 0x0003e20008011000 */
[----:B------:R-:W-:Y:S05]  /*5490*/  VOTEU.ALL UP0, P1 ;  /* 0x0000000000ff7886 */ /* 0x000fea0000800000 */
[----:B------:R1:W-:Y:S01]  /*54a0*/  @!UP0 UTMALDG.3D [UR8], [UR4], desc[UR16] ;  /* 0x00001008040085b4 */ /* 0x0003e20008011000 */
[----:B------:R1:W-:Y:S01]  /*54b0*/  @!P1 SYNCS.ARRIVE.TRANS64.RED.A0TR RZ, [UR21+0x70], R0 ;  /* 0x00007000ffff99a7 */ /* 0x0003e20008300415 */
[----:B------:R-:W-:Y:S01]  /*54c0*/  SYNCS.ARRIVE.TRANS64.RED.A1T0 RZ, [UR6], RZ ;  /* 0x000000ffffff79a7 */ /* 0x000fe20008100406 */
[----:B------:R-:W2:Y:S02]  /*54d0*/  SYNCS.PHASECHK.TRANS64.TRYWAIT P0, [UR21+0x98], R9 ;  /* 0x00009809ff0075a7 */ /* 0x000ea40008001115 */
[----:B-12---:R-:W-:Y:S05]  /*54e0*/  @!P0 BRA `(.L_x_97) ;  /* 0x0000004400208947 */ /* 0x006fea0003800000 */
.L_x_194:
[----:B------:R-:W-:Y:S01]  /*54f0*/  UIADD3 UR24, UPT, UPT, UR13, UR63, URZ ;  /* 0x0000003f0d187290 */ /* 0x000fe2000fffe0ff */
[----:B------:R-:W-:Y:S01]  /*5500*/  @!P1 IADD3 R6, P0, PT, R16, 0x580, RZ ;  /* 0x0000058010069810 */ /* 0x000fe20007f1e0ff */
[----:B------:R-:W-:Y:S01]  /*5510*/  UPLOP3.LUT UP2, UPT, UPT, UPT, UPT, 0x80, 0x8 ;  /* 0x000000000008789c */ /* 0x000fe20003f4f070 */
[----:B------:R-:W-:Y:S01]  /*5520*/  R2UR UR26, R50 ;  /* 0x00000000321a72ca */ /* 0x000fe200000e0000 */
[----:B------:R-:W-:Y:S01]  /*5530*/  VOTEU.ALL UP0, P1 ;  /* 0x0000000000ff7886 */ /* 0x000fe20000800000 */
[----:B------:R-:W-:Y:S01]  /*5540*/  @!P1 R2UR UR5, R6 ;  /* 0x00000000060592ca */ /* 0x000fe200000e0000 */
[----:B-1----:R-:W-:Y:S01]  /*5550*/  @!P1 IMAD.X R0, RZ, RZ, R17, P0 ;  /* 0x000000ffff009224 */ /* 0x002fe200000e0611 */
[----:B------:R-:W-:Y:S01]  /*5560*/  UMOV UR6, 0x0 ;  /* 0x0000000000067882 */ /* 0x000fe20000000000 */
[----:B------:R-:W-:Y:S01]  /*5570*/  UMOV UR7, 0x10000000 ;  /* 0x1000000000077882 */ /* 0x000fe20000000000 */
[----:B------:R-:W-:Y:S01]  /*5580*/  @!UP0 UIADD3 UR18, UPT, UPT, UR42, 0x30, URZ ;  /* 0x000000302a128890 */ /* 0x000fe2000fffe0ff */
[----:B------:R-:W-:Y:S01]  /*5590*/  ISETP.NE.AND P0, PT, R14, 0x2, PT ;  /* 0x000000020e00780c */ /* 0x000fe20003f05270 */
[----:B------:R-:W-:Y:S01]  /*55a0*/  @!UP0 UIADD3 UR16, UPT, UPT, UR21, 0x3200, URZ ;  /* 0x0000320015108890 */ /* 0x000fe2000fffe0ff */
[----:B------:R-:W-:Y:S01]  /*55b0*/  @!P1 R2UR UR4, R0 ;  /* 0x00000000000492ca */ /* 0x000fe200000e0000 */
[----:B------:R-:W-:Y:S01]  /*55c0*/  @!UP0 UIADD3 UR17, UPT, UPT, UR21, 0x78, URZ ;  /* 0x0000007815118890 */ /* 0x000fe2000fffe0ff */
[----:B------:R-:W-:Y:S01]  /*55d0*/  SEL R0, RZ, 0x1, P0 ;  /* 0x00000001ff007807 */ /* 0x000fe20000000000 */
[----:B------:R-:W-:Y:S01]  /*55e0*/  @!UP0 UIADD3 UR10, UPT, UPT, UR42, 0x70, URZ ;  /* 0x000000702a0a8890 */ /* 0x000fe2000fffe0ff */
[----:B------:R-:W-:Y:S01]  /*55f0*/  LOP3.LUT R15, R15, 0x1, RZ, 0x3c, !PT ;  /* 0x000000010f0f7812 */ /* 0x000fe200078e3cff */
[----:B------:R-:W-:Y:S01]  /*5600*/  @!UP0 UIADD3 UR8, UPT, UPT, UR21, 0x3a00, URZ ;  /* 0x00003a0015088890 */ /* 0x000fe2000fffe0ff */
[----:B------:R-:W-:Y:S01]  /*5610*/  IMAD.U32 R8, RZ, RZ, UR5 ;  /* 0x00000005ff087e24 */ /* 0x000fe2000f8e00ff */
[----:B------:R-:W-:Y:S01]  /*5620*/  VOTEU.ALL UP0, P1 ;  /* 0x0000000000ff7886 */ /* 0x000fe20000800000 */
[----:B------:R-:W-:Y:S01]  /*5630*/  UMOV UR19, UR43 ;  /* 0x0000002b00137c82 */ /* 0x000fe20008000000 */
[----:B------:R-:W-:Y:S01]  /*5640*/  UMOV UR20, UR36 ;  /* 0x0000002400147c82 */ /* 0x000fe20008000000 */
[----:B------:R-:W-:Y:S01]  /*5650*/  UMOV UR11, UR43 ;  /* 0x0000002b000b7c82 */ /* 0x000fe20008000000 */
[----:B------:R-:W-:Y:S01]  /*5660*/  UMOV UR12, UR36 ;  /* 0x00000024000c7c82 */ /* 0x000fe20008000000 */
[----:B------:R-:W-:Y:S01]  /*5670*/  UMOV UR9, UR17 ;  /* 0x0000001100097c82 */ /* 0x000fe20008000000 */
[----:B------:R-:W-:Y:S01]  /*5680*/  IMAD.U32 R9, RZ, RZ, UR4 ;  /* 0x00000004ff097e24 */ /* 0x000fe2000f8e00ff */
[----:B------:R-:W-:Y:S01]  /*5690*/  @!P1 R2UR UR4, R8 ;  /* 0x00000000080492ca */ /* 0x000fe200000e0000 */
[----:B------:R-:W-:Y:S01]  /*56a0*/  UMOV UR36, UR29 ;  /* 0x0000001d00247c82 */ /* 0x000fe20008000000 */
[----:B------:R-:W-:Y:S02]  /*56b0*/  LOP3.LUT R13, R13, R0, RZ, 0x3c, !PT ;  /* 0x000000000d0d7212 */ /* 0x000fe400078e3cff */
[----:B------:R-:W-:Y:S02]  /*56c0*/  @!P1 R2UR UR5, R9 ;  /* 0x00000000090592ca */ /* 0x000fe400000e0000 */
[----:B------:R-:W-:Y:S11]  /*56d0*/  SEL R14, R14, RZ, P0 ;  /* 0x000000ff0e0e7207 */ /* 0x000ff60000000000 */
[----:B------:R1:W-:Y:S01]  /*56e0*/  @!UP0 UTMALDG.3D [UR16], [UR4], desc[UR6] ;  /* 0x00000610040085b4 */ /* 0x0003e20008011000 */
[----:B------:R-:W-:Y:S05]  /*56f0*/  VOTEU.ALL UP0, P1 ;  /* 0x0000000000ff7886 */ /* 0x000fea0000800000 */
[----:B------:R2:W-:Y:S01]  /*5700*/  @!UP0 UTMALDG.3D [UR8], [UR4], desc[UR6] ;  /* 0x00000608040085b4 */ /* 0x0005e20008011000 */
[----:B------:R2:W-:Y:S01]  /*5710*/  @!P1 SYNCS.ARRIVE.TRANS64.RED.A0TR RZ, [UR21+0x78], R7 ;  /* 0x00007807ffff99a7 */ /* 0x0005e20008300415 */
[----:B------:R-:W-:Y:S01]  /*5720*/  SYNCS.ARRIVE.TRANS64.RED.A1T0 RZ, [UR37], RZ ;  /* 0x000000ffffff79a7 */ /* 0x000fe20008100425 */
[----:B-1----:R-:W-:Y:S01]  /*5730*/  UIADD3 UR20, UPT, UPT, UR14, UR26, URZ ;  /* 0x0000001a0e147290 */ /* 0x002fe2000fffe0ff */
[----:B------:R-:W-:Y:S11]  /*5740*/  BRA.U UP1, `(.L_x_98) ;  /* 0xfffffff101047547 */ /* 0x000ff6000b83ffff */
[----:B------:R-:W-:-:S04]  /*5750*/  SHF.L.U32 R2, R15, 0x1f, RZ ;  /* 0x0000001f0f027819 */ /* 0x000fc800000006ff */
[----:B------:R-:W1:Y:S02]  /*5760*/  SYNCS.PHASECHK.TRANS64.TRYWAIT P0, [UR21+0x80], R2 ;  /* 0x00008002ff0075a7 */ /* 0x000e640008001115 */
[----:B-1----:R-:W-:Y:S05]  /*5770*/  @!P0 BRA `(.L_x_99) ;  /* 0x0000004000948947 */ /* 0x002fea0003800000 */
.L_x_196:
[----:B------:R-:W3:Y:S02]  /*5780*/  SYNCS.PHASECHK.TRANS64.TRYWAIT P0, [UR21+0x88], R2 ;  /* 0x00008802ff0075a7 */ /* 0x000ee40008001115 */
[----:B---3--:R-:W-:Y:S05]  /*5790*/  @!P0 BRA `(.L_x_100) ;  /* 0x0000004000a48947 */ /* 0x008fea0003800000 */
.L_x_198:
[----:B------:R-:W3:Y:S02]  /*57a0*/  SYNCS.PHASECHK.TRANS64.TRYWAIT P0, [UR21+0x90], R2 ;  /* 0x00009002ff0075a7 */ /* 0x000ee40008001115 */
[----:B---3--:R-:W-:Y:S05]  /*57b0*/  @!P0 BRA `(.L_x_101) ;  /* 0x0000004000b48947 */ /* 0x008fea0003800000 */
.L_x_200:
[----:B-1----:R-:W-:-:S07]  /*57c0*/  MOV R0, UR21 ;  /* 0x0000001500007c02 */ /* 0x002fce0008000f00 */
.L_x_102:
[----:B-1----:R-:W-:-:S04]  /*57d0*/  SHF.L.U32 R2, R15, 0x1f, RZ ;  /* 0x0000001f0f027819 */ /* 0x002fc800000006ff */
[----:B------:R1:W3:Y:S03]  /*57e0*/  SYNCS.PHASECHK.TRANS64.TRYWAIT P0, [R0+URZ+0x98], R2 ;  /* 0x00009802000075a7 */ /* 0x0002e600080011ff */
[----:B---3--:R-:W-:Y:S05]  /*57f0*/  @!P0 NANOSLEEP.SYNCS 0x989680 ;  /* 0x009896800000895d */ /* 0x008fea0003900000 */
[----:B------:R-:W3:Y:S02]  /*5800*/  @!P0 SYNCS.PHASECHK.TRANS64 P0, [R0+URZ+0x98], R2 ;  /* 0x00009802000085a7 */ /* 0x000ee400080010ff */
[----:B--23--:R-:W-:Y:S05]  /*5810*/  @P0 EXIT ;  /* 0x000000000000094d */ /* 0x00cfea0003800000 */
[----:B------:R-:W-:Y:S05]  /*5820*/  BRA `(.L_x_102) ;  /* 0xfffffffc00e87947 */ /* 0x000fea000383ffff */
.L_x_87:
[----:B------:R-:W-:-:S06]  /*5830*/  UISETP.GE.AND UP0, UPT, UR25, 0x4, UPT ;  /* 0x000000041900788c */ /* 0x000fcc000bf06270 */
[----:B------:R-:W-:-:S13]  /*5840*/  PLOP3.LUT P0, PT, PT, PT, UP0, 0x80, 0x8 ;  /* 0x000000000008781c */ /* 0x000fda0003f0f008 */
[----:B------:R-:W-:Y:S05]  /*5850*/  @!P0 EXIT ;  /* 0x000000000000894d */ /* 0x000fea0003800000 */
[----:B------:R-:W-:Y:S01]  /*5860*/  BAR.SYNC.DEFER_BLOCKING 0x6, 0xa0 ;  /* 0x0182800000007b1d */ /* 0x000fe20000010000 */
[C---:B------:R-:W-:Y:S01]  /*5870*/  IMAD.SHL.U32 R45, R60.reuse, 0x10, RZ ;  /* 0x000000103c2d7824 */ /* 0x040fe200078e00ff */
[C---:B------:R-:W-:Y:S01]  /*5880*/  SHF.L.U32 R3, R47.reuse, 0x15, RZ ;  /* 0x000000152f037819 */ /* 0x040fe200000006ff */
[C---:B------:R-:W-:Y:S02]  /*5890*/  IMAD.U32 R23, R60.reuse, 0x10000, RZ ;  /* 0x000100003c177824 */ /* 0x040fe400078e00ff */
[----:B------:R-:W-:Y:S02]  /*58a0*/  HFMA2 R59, -RZ, RZ, 0, 5.9604644775390625e-08 ;  /* 0x00000001ff3b7431 */ /* 0x000fe400000001ff */
[----:B------:R-:W-:Y:S01]  /*58b0*/  IMAD.SHL.U32 R2, R60, 0x2, RZ ;  /* 0x000000023c027824 */ /* 0x000fe200078e00ff */
[----:B------:R-:W-:Y:S01]  /*58c0*/  UMOV UR43, 0x400 ;  /* 0x00000400002b7882 */ /* 0x000fe20000000000 */
[----:B------:R-:W1:Y:S01]  /*58d0*/  LDCU.64 UR4, c[0x0][0x890] ;  /* 0x00011200ff0477ac */ /* 0x000e620008000a00 */
[----:B------:R-:W2:Y:S01]  /*58e0*/  LDC.64 R42, c[0x0][0x8b0] ;  /* 0x00022c00ff2a7b82 */ /* 0x000ea20000000a00 */
[----:B------:R-:W-:Y:S01]  /*58f0*/  IMAD.SHL.U32 R6, R47, 0x200, RZ ;  /* 0x000002002f067824 */ /* 0x000fe200078e00ff */
[C---:B------:R-:W-:Y:S01]  /*5900*/  LOP3.LUT R7, R45.reuse, 0x40, RZ, 0xc0, !PT ;  /* 0x000000402d077812 */ /* 0x040fe200078ec0ff */
[----:B------:R-:W-:Y:S01]  /*5910*/  ULEA UR43, UR47, UR43, 0x18 ;  /* 0x0000002b2f2b7291 */ /* 0x000fe2000f8ec0ff */
[----:B------:R-:W-:Y:S01]  /*5920*/  LOP3.LUT R44, R45, 0x5b0, RZ, 0xc0, !PT ;  /* 0x000005b02d2c7812 */ /* 0x000fe200078ec0ff */
[----:B------:R-:W-:Y:S01]  /*5930*/  IMAD.MOV.U32 R22, RZ, RZ, RZ ;  /* 0x000000ffff167224 */ /* 0x000fe200078e00ff */
[----:B------:R-:W-:Y:S01]  /*5940*/  LOP3.LUT R3, R3, 0x200000, RZ, 0xc0, !PT ;  /* 0x0020000003037812 */ /* 0x000fe200078ec0ff */
[----:B------:R-:W-:Y:S01]  /*5950*/  IMAD.MOV.U32 R58, RZ, RZ, RZ ;  /* 0x000000ffff3a7224 */ /* 0x000fe200078e00ff */
[----:B------:R-:W3:Y:S01]  /*5960*/  LDC.64 R40, c[0x0][0x8a8] ;  /* 0x00022a00ff287b82 */ /* 0x000ee20000000a00 */
[----:B------:R-:W-:Y:S01]  /*5970*/  LOP3.LUT R2, R7, 0x8, R2, 0xf8, !PT ;  /* 0x0000000807027812 */ /* 0x000fe200078ef802 */
[----:B------:R-:W-:Y:S01]  /*5980*/  IMAD.MOV.U32 R55, RZ, RZ, RZ ;  /* 0x000000ffff377224 */ /* 0x000fe200078e00ff */
[----:B------:R-:W-:Y:S01]  /*5990*/  LOP3.LUT R44, R44, 0x200, R6, 0xf8, !PT ;  /* 0x000002002c2c7812 */ /* 0x000fe200078ef806 */
[----:B------:R-:W4:Y:S01]  /*59a0*/  LDCU UR60, c[0x0][0x370] ;  /* 0x00006e00ff3c77ac */ /* 0x000f220008000800 */
[----:B------:R-:W-:-:S02]  /*59b0*/  LOP3.LUT R23, R3, 0x400000, R23, 0xf8, !PT ;  /* 0x0040000003177812 */ /* 0x000fc400078ef817 */
[----:B------:R-:W-:Y:S01]  /*59c0*/  LOP3.LUT P0, RZ, R45, 0x40, RZ, 0xc0, !PT ;  /* 0x000000402dff7812 */ /* 0x000fe2000780c0ff */
[----:B------:R-:W4:Y:S01]  /*59d0*/  LDS R0, [UR43+0x160] ;  /* 0x0001602bff007984 */ /* 0x000f220008000800 */
[----:B-1----:R-:W-:Y:S01]  /*59e0*/  IMAD.U32 R49, RZ, RZ, UR4 ;  /* 0x00000004ff317e24 */ /* 0x002fe2000f8e00ff */
[----:B------:R-:W-:Y:S01]  /*59f0*/  UIADD3 UR4, UPT, UPT, UR43, 0x200, URZ ;  /* 0x000002002b047890 */ /* 0x000fe2000fffe0ff */
[----:B------:R-:W-:Y:S01]  /*5a00*/  LOP3.LUT R44, R44, R2, RZ, 0xfc, !PT ;  /* 0x000000022c2c7212 */ /* 0x000fe200078efcff */
[----:B------:R-:W-:Y:S01]  /*5a10*/  IMAD.U32 R48, RZ, RZ, UR5 ;  /* 0x00000005ff307e24 */ /* 0x000fe2000f8e00ff */
[----:B------:R-:W-:Y:S01]  /*5a20*/  P2R R2, PR, RZ, 0x1 ;  /* 0x00000001ff027803 */ /* 0x000fe20000000000 */
[----:B------:R-:W1:Y:S01]  /*5a30*/  LDCU UR42, c[0x0][0xb0c] ;  /* 0x00016180ff2a77ac */ /* 0x000e620008000800 */
[----:B------:R-:W-:Y:S01]  /*5a40*/  LOP3.LUT R60, R60, 0x60, RZ, 0xc0, !PT ;  /* 0x000000603c3c7812 */ /* 0x000fe200078ec0ff */
[----:B------:R-:W-:Y:S01]  /*5a50*/  IMAD.U32 R52, RZ, RZ, UR4 ;  /* 0x00000004ff347e24 */ /* 0x000fe2000f8e00ff */
[----:B------:R-:W-:Y:S01]  /*5a60*/  MOV R57, RZ ;  /* 0x000000ff00397202 */ /* 0x000fe20000000f00 */
[----:B------:R-:W1:Y:S01]  /*5a70*/  LDCU UR39, c[0x0][0xb30] ;  /* 0x00016600ff2777ac */ /* 0x000e620008000800 */
[----:B------:R-:W1:Y:S01]  /*5a80*/  LDCU.64 UR54, c[0x0][0x888] ;  /* 0x00011100ff3677ac */ /* 0x000e620008000a00 */
[----:B------:R-:W1:Y:S01]  /*5a90*/  LDCU.64 UR40, c[0x0][0xb28] ;  /* 0x00016500ff2877ac */ /* 0x000e620008000a00 */
[----:B------:R-:W1:Y:S01]  /*5aa0*/  LDCU.128 UR56, c[0x0][0xb10] ;  /* 0x00016200ff3877ac */ /* 0x000e620008000c00 */
[----:B------:R-:W1:Y:S01]  /*5ab0*/  LDCU UR53, c[0x0][0x374] ;  /* 0x00006e80ff3577ac */ /* 0x000e620008000800 */
[----:B------:R-:W-:Y:S01]  /*5ac0*/  UMOV UR52, URZ ;  /* 0x000000ff00347c82 */ /* 0x000fe20008000000 */
[----:B------:R-:W-:Y:S01]  /*5ad0*/  UMOV UR46, URZ ;  /* 0x000000ff002e7c82 */ /* 0x000fe20008000000 */
[----:B-1234-:R-:W-:-:S07]  /*5ae0*/  IMAD.IADD R23, R0, 0x1, R23 ;  /* 0x0000000100177824 */ /* 0x01efce00078e0217 */
.L_x_146:
[----:B------:R-:W-:Y:S02]  /*5af0*/  LEA R3, R55, UR43, 0x3 ;  /* 0x0000002b37037c11 */ /* 0x000fe4000f8e18ff */
[----:B------:R-:W-:Y:S02]  /*5b00*/  SHF.L.U32 R0, R57, 0x1f, RZ ;  /* 0x0000001f39007819 */ /* 0x000fe400000006ff */
[----:B-1----:R-:W-:Y:S02]  /*5b10*/  LEA R4, R55, UR43, 0x4 ;  /* 0x0000002b37047c11 */ /* 0x002fe4000f8e20ff */
[----:B------:R-:W1:Y:S02]  /*5b20*/  SYNCS.PHASECHK.TRANS64.TRYWAIT P0, [R3+URZ+0xb0], R0 ;  /* 0x0000b000030075a7 */ /* 0x000e6400080011ff */
[----:B-1----:R-:W-:Y:S05]  /*5b30*/  @!P0 BRA `(.L_x_103) ;  /* 0x0000003c00ec8947 */ /* 0x002fea0003800000 */
.L_x_201:
        /* <DEDUP_REMOVED lines=8> */
[----:B--2---:R-:W-:Y:S11]  /*5bc0*/  LOP3.LUT P0, RZ, R6, 0x1, RZ, 0xc0, !PT ;  /* 0x0000000106ff7812 */ /* 0x004ff6000780c0ff */
[----:B------:R-:W-:Y:S02]  /*5bd0*/  @!UPT UIADD3 URZ, UPT, UPT, URZ, URZ, URZ ;  /* 0x000000fffffff290 */ /* 0x000fe4000fffe0ff */
[----:B---3--:R-:W-:Y:S01]  /*5be0*/  VOTEU.ANY UP1, P0 ;  /* 0x0000000000ff7886 */ /* 0x008fe20000020100 */
[----:B------:R-:W-:Y:S01]  /*5bf0*/  PLOP3.LUT P0, PT, PT, PT, UP1, 0x80, 0x8 ;  /* 0x000000000008781c */ /* 0x000fe20003f0f018 */
[----:B------:R-:W-:Y:S11]  /*5c00*/  UP2UR UR62, UPR, URZ, 0x2 ;  /* 0x00000002ff3e7883 */ /* 0x000ff60008000000 */
[----:B------:R-:W-:Y:S01]  /*5c10*/  @!UPT UIADD3 URZ, UPT, UPT, URZ, URZ, URZ ;  /* 0x000000fffffff290 */ /* 0x000fe2000fffe0ff */
[----:B-1----:R-:W-:Y:S02]  /*5c20*/  @P0 SHF.R.U32.HI R0, RZ, 0x10, R5 ;  /* 0x00000010ff000819 */ /* 0x002fe40000011605 */
        /* <DEDUP_REMOVED lines=12> */
[----:B------:R-:W2:Y:S01]  /*5cf0*/  LDCU UR12, c[0x0][0xb20] ;  /* 0x00016400ff0c77ac */ /* 0x000ea20008000800 */
[----:B------:R-:W-:Y:S02]  /*5d00*/  UIMAD.WIDE.U32 UR4, UR53, UR59, URZ ;  /* 0x0000003b350472a5 */ /* 0x000fe4000f8e00ff */
[----:B------:R-:W-:Y:S02]  /*5d10*/  UIMAD.WIDE.U32 UR6, UR60, UR56, URZ ;  /* 0x000000383c0672a5 */ /* 0x000fe4000f8e00ff */
[----:B------:R-:W-:Y:S02]  /*5d20*/  UISETP.NE.AND UP0, UPT, UR58, 0x1, UPT ;  /* 0x000000013a00788c */ /* 0x000fe4000bf05270 */
[----:B------:R-:W-:Y:S02]  /*5d30*/  UIMAD.WIDE.U32 UR8, UR37, UR59, URZ ;  /* 0x0000003b250872a5 */ /* 0x000fe4000f8e00ff */
[----:B------:R-:W-:Y:S02]  /*5d40*/  UIMAD.WIDE.U32 UR10, UR38, UR56, URZ ;  /* 0x00000038260a72a5 */ /* 0x000fe4000f8e00ff */
[----:B------:R-:W-:Y:S02]  /*5d50*/  UISETP.NE.AND UP1, UPT, UR42, 0x1, UPT ;  /* 0x000000012a00788c */ /* 0x000fe4000bf25270 */
[----:B------:R-:W-:Y:S01]  /*5d60*/  UISETP.NE.AND UP2, UPT, UR45, 0x1, UPT ;  /* 0x000000012d00788c */ /* 0x000fe2000bf45270 */
[----:B------:R-:W-:Y:S02]  /*5d70*/  UMOV UR4, UR5 ;  /* 0x0000000500047c82 */ /* 0x000fe40008000000 */
[----:B--2---:R-:W-:Y:S03]  /*5d80*/  USHF.R.U32.HI UR5, URZ, UR12, UR4 ;  /* 0x0000000cff057299 */ /* 0x004fe60008011604 */
[----:B------:R-:W-:Y:S02]  /*5d90*/  UMOV UR4, UR7 ;  /* 0x0000000700047c82 */ /* 0x000fe40008000000 */
[----:B------:R-:W-:Y:S02]  /*5da0*/  USHF.R.U32.HI UR7, URZ, UR57, UR4 ;  /* 0x00000039ff077299 */ /* 0x000fe40008011604 */
[----:B------:R-:W-:Y:S02]  /*5db0*/  USEL UR4, UR53, UR5, !UP0 ;  /* 0x0000000535047287 */ /* 0x000fe4000c000000 */
[----:B------:R-:W-:Y:S01]  /*5dc0*/  USEL UR7, UR60, UR7, !UP1 ;  /* 0x000000073c077287 */ /* 0x000fe2000c800000 */
[----:B------:R-:W-:Y:S01]  /*5dd0*/  UMOV UR5, UR9 ;  /* 0x0000000900057c82 */ /* 0x000fe20008000000 */
[----:B------:R-:W-:Y:S02]  /*5de0*/  UIMAD.WIDE.U32 UR8, UR4, UR40, URZ ;  /* 0x00000028040872a5 */ /* 0x000fe4000f8e00ff */
[----:B------:R-:W-:Y:S03]  /*5df0*/  USHF.R.U32.HI UR6, URZ, UR12, UR5 ;  /* 0x0000000cff067299 */ /* 0x000fe60008011605 */
[----:B------:R-:W-:Y:S01]  /*5e00*/  UMOV UR5, UR11 ;  /* 0x0000000b00057c82 */ /* 0x000fe20008000000 */
[----:B------:R-:W-:Y:S02]  /*5e10*/  UIMAD.WIDE.U32 UR10, UR7, UR40, URZ ;  /* 0x00000028070a72a5 */ /* 0x000fe4000f8e00ff */
[----:B------:R-:W-:Y:S02]  /*5e20*/  USHF.R.U32.HI UR12, URZ, UR57, UR5 ;  /* 0x00000039ff0c7299 */ /* 0x000fe40008011605 */
[----:B------:R-:W-:Y:S01]  /*5e30*/  USEL UR6, UR37, UR6, !UP0 ;  /* 0x0000000625067287 */ /* 0x000fe2000c000000 */
[----:B------:R-:W-:Y:S02]  /*5e40*/  UMOV UR5, UR9 ;  /* 0x0000000900057c82 */ /* 0x000fe40008000000 */
[----:B------:R-:W-:Y:S01]  /*5e50*/  UMOV UR10, UR11 ;  /* 0x0000000b000a7c82 */ /* 0x000fe20008000000 */
[----:B------:R-:W-:Y:S02]  /*5e60*/  @UP2 USHF.R.U32.HI UR4, URZ, UR41, UR5 ;  /* 0x00000029ff042299 */ /* 0x000fe40008011605 */
[----:B------:R-:W-:Y:S02]  /*5e70*/  @UP2 USHF.R.U32.HI UR7, URZ, UR41, UR10 ;  /* 0x00000029ff072299 */ /* 0x000fe4000801160a */
[----:B------:R-:W-:Y:S02]  /*5e80*/  UIMAD UR4, UR45, UR4, URZ ;  /* 0x000000042d0472a4 */ /* 0x000fe4000f8e02ff */
        /* <DEDUP_REMOVED lines=8> */
[----:B------:R-:W-:Y:S02]  /*5f10*/  USEL UR11, UR6, UR4, !UP2 ;  /* 0x00000004060b7287 */ /* 0x000fe4000d000000 */
[----:B------:R-:W-:Y:S02]  /*5f20*/  UIADD3 UR8, UPT, UPT, -UR5, URZ, URZ ;  /* 0x000000ff05087290 */ /* 0x000fe4000fffe1ff */
[----:B------:R-:W-:Y:S01]  /*5f30*/  UIADD3 UR10, UPT, UPT, -UR11, URZ, URZ ;  /* 0x000000ff0b0a7290 */ /* 0x000fe2000fffe1ff */
[----:B------:R-:W-:Y:S01]  /*5f40*/  @!UP0 UMOV UR4, UR9 ;  /* 0x0000000900048c82 */ /* 0x000fe20008000000 */
[----:B------:R-:W-:Y:S02]  /*5f50*/  UIADD3 UR9, UPT, UPT, -UR6, URZ, URZ ;  /* 0x000000ff06097290 */ /* 0x000fe4000fffe1ff */
[----:B------:R-:W-:Y:S02]  /*5f60*/  @!UP0 USHF.R.U32.HI UR4, URZ, UR41, UR4 ;  /* 0x00000029ff048299 */ /* 0x000fe40008011604 */
[----:B------:R-:W-:Y:S02]  /*5f70*/  UIMAD UR10, UR45, UR10, UR6 ;  /* 0x0000000a2d0a72a4 */ /* 0x000fe4000f8e0206 */
[----:B------:R-:W-:Y:S04]  /*5f80*/  @!UP0 USEL UR4, UR5, UR4, !UP2 ;  /* 0x0000000405048287 */ /* 0x000fe8000d000000 */
[----:B------:R-:W-:Y:S02]  /*5f90*/  @!UP0 UIMAD UR10, UR7, UR10, UR4 ;  /* 0x0000000a070a82a4 */ /* 0x000fe4000f8e0204 */
[----:B------:R-:W-:Y:S02]  /*5fa0*/  @!UP0 UIADD3 UR11, UPT, UPT, UR11, -UR4, URZ ;  /* 0x800000040b0b8290 */ /* 0x000fe4000fffe0ff */
[----:B------:R-:W-:Y:S02]  /*5fb0*/  UIMAD UR7, UR42, UR8, UR38 ;  /* 0x000000082a0772a4 */ /* 0x000fe4000f8e0226 */
[----:B------:R-:W-:Y:S02]  /*5fc0*/  @!UP0 UIMAD UR6, UR11, UR45, UR5 ;  /* 0x0000002d0b0682a4 */ /* 0x000fe4000f8e0205 */
[----:B------:R-:W-:Y:S01]  /*5fd0*/  UIMAD UR4, UR58, UR9, UR37 ;  /* 0x000000093a0472a4 */ /* 0x000fe2000f8e0225 */
[----:B------:R-:W-:Y:S02]  /*5fe0*/  @!UP0 UMOV UR5, UR10 ;  /* 0x0000000a00058c82 */ /* 0x000fe40008000000 */
[----:B------:R-:W-:Y:S02]  /*5ff0*/  UIMAD UR38, UR5, UR42, UR7 ;  /* 0x0000002a052672a4 */ /* 0x000fe4000f8e0207 */
[----:B------:R-:W-:Y:S11]  /*6000*/  UIMAD UR37, UR6, UR58, UR4 ;  /* 0x0000003a062572a4 */ /* 0x000ff6000f8e0204 */
[----:B------:R-:W-:Y:S01]  /*6010*/  @!UPT UIADD3 URZ, UPT, UPT, URZ, URZ, URZ ;  /* 0x000000fffffff290 */ /* 0x000fe2000fffe0ff */
.L_x_104:
[----:B------:R-:W-:Y:S01]  /*6020*/  UISETP.NE.AND UP0, UPT, UR39, 0x1, UPT ;  /* 0x000000012700788c */ /* 0x000fe2000bf05270 */
[----:B------:R-:W-:Y:S01]  /*6030*/  LOP3.LUT P0, RZ, R52, 0x90, RZ, 0xc0, !PT ;  /* 0x0000009034ff7812 */ /* 0x000fe2000780c0ff */
[----:B------:R-:W-:Y:S01]  /*6040*/  USHF.L.U32 UR50, UR20, 0x6, URZ ;  /* 0x0000000614327899 */ /* 0x000fe200080006ff */
[----:B------:R-:W-:Y:S01]  /*6050*/  BSSY.RECONVERGENT B6, `(.L_x_105) ;  /* 0x0000034000067945 */ /* 0x000fe20003800200 */
[----:B------:R-:W-:Y:S01]  /*6060*/  USHF.L.U32 UR49, UR24, 0x7, URZ ;  /* 0x0000000718317899 */ /* 0x000fe200080006ff */
[----:B------:R-:W-:Y:S06]  /*6070*/  IADD3 R55, PT, PT, R55, 0x1, RZ ;  /* 0x0000000137377810 */ /* 0x000fec0007ffe0ff */
[----:B------:R-:W2:Y:S01]  /*6080*/  @!UP0 LDCU.128 UR12, c[0x0][0xb10] ;  /* 0x00016200ff0c87ac */ /* 0x000ea20008000c00 */
[----:B------:R-:W3:Y:S01]  /*6090*/  @!UP0 LDCU UR5, c[0x0][0xb0c] ;  /* 0x00016180ff0587ac */ /* 0x000ee20008000800 */
[----:B------:R-:W4:Y:S01]  /*60a0*/  @!UP0 LDCU UR10, c[0x0][0xb20] ;  /* 0x00016400ff0a87ac */ /* 0x000f220008000800 */
[----:B--2---:R-:W-:Y:S02]  /*60b0*/  UIMAD.WIDE.U32 UR8, UR38, UR12, URZ ;  /* 0x0000000c260872a5 */ /* 0x004fe4000f8e00ff */
[----:B------:R-:W-:Y:S02]  /*60c0*/  UIMAD.WIDE.U32 UR6, UR37, UR15, URZ ;  /* 0x0000000f250672a5 */ /* 0x000fe4000f8e00ff */
[----:B------:R-:W-:Y:S03]  /*60d0*/  @!UP0 UISETP.NE.AND UP1, UPT, UR14, 0x1, UPT ;  /* 0x000000010e00888c */ /* 0x000fe6000bf25270 */
[----:B------:R-:W-:Y:S01]  /*60e0*/  @!UP0 UMOV UR4, UR9 ;  /* 0x0000000900048c82 */ /* 0x000fe20008000000 */
[----:B---3--:R-:W-:Y:S02]  /*60f0*/  @!UP0 UISETP.NE.AND UP2, UPT, UR5, 0x1, UPT ;  /* 0x000000010500888c */ /* 0x008fe4000bf45270 */
[----:B------:R-:W-:Y:S01]  /*6100*/  @!UP0 USHF.R.U32.HI UR4, URZ, UR13, UR4 ;  /* 0x0000000dff048299 */ /* 0x000fe20008011604 */
[----:B------:R-:W-:Y:S02]  /*6110*/  @!UP0 UMOV UR6, UR7 ;  /* 0x0000000700068c82 */ /* 0x000fe40008000000 */
[----:B----4-:R-:W-:Y:S02]  /*6120*/  @!UP0 USHF.R.U32.HI UR6, URZ, UR10, UR6 ;  /* 0x0000000aff068299 */ /* 0x010fe40008011606 */
[----:B------:R-:W-:Y:S02]  /*6130*/  @!UP0 USEL UR7, UR38, UR4, !UP2 ;  /* 0x0000000426078287 */ /* 0x000fe4000d000000 */
[----:B------:R-:W-:Y:S04]  /*6140*/  @!UP0 USEL UR6, UR37, UR6, !UP1 ;  /* 0x0000000625068287 */ /* 0x000fe8000c800000 */
[----:B------:R-:W-:Y:S02]  /*6150*/  @!UP0 UIADD3 UR4, UPT, UPT, -UR7, UR6, URZ ;  /* 0x0000000607048290 */ /* 0x000fe4000fffe1ff */
[----:B------:R-:W-:Y:S02]  /*6160*/  @!UP0 UIADD3 UR6, UPT, UPT, UR7, -UR6, URZ ;  /* 0x8000000607068290 */ /* 0x000fe4000fffe0ff */
[----:B------:R-:W-:Y:S02]  /*6170*/  @!UP0 UIMAD UR38, UR4, UR5, UR38 ;  /* 0x00000005042682a4 */ /* 0x000fe4000f8e0226 */
[----:B------:R-:W-:Y:S01]  /*6180*/  @!UP0 UIMAD UR37, UR6, UR14, UR37 ;  /* 0x0000000e062582a4 */ /* 0x000fe2000f8e0225 */
[----:B------:R-:W-:Y:S11]  /*6190*/  @!P0 BRA `(.L_x_106) ;  /* 0x00000000007c8947 */ /* 0x000ff60003800000 */
[----:B------:R-:W2:Y:S01]  /*61a0*/  LDCU.64 UR8, c[0x4][0x80] ;  /* 0x01001000ff0877ac */ /* 0x000ea20008000a00 */
[----:B------:R-:W-:Y:S01]  /*61b0*/  MOV R2, 0x0 ;  /* 0x0000000000027802 */ /* 0x000fe20000000f00 */
[----:B------:R-:W-:Y:S02]  /*61c0*/  HFMA2 R12, -RZ, RZ, 0, 5.9604644775390625e-08 ;  /* 0x00000001ff0c7431 */ /* 0x000fe400000001ff */
[----:B------:R-:W-:Y:S01]  /*61d0*/  IMAD.MOV.U32 R8, RZ, RZ, 0x70 ;  /* 0x00000070ff087424 */ /* 0x000fe200078e00ff */
[----:B------:R3:W4:Y:S01]  /*61e0*/  LDC.64 R14, c[0x4][R2] ;  /* 0x01000000020e7b82 */ /* 0x0007220000000a00 */
[----:B------:R-:W1:Y:S01]  /*61f0*/  LDCU.64 UR6, c[0x4][0x88] ;  /* 0x01001100ff0677ac */ /* 0x000e620008000a00 */
[----:B------:R-:W-:Y:S01]  /*6200*/  IMAD.MOV.U32 R13, RZ, RZ, RZ ;  /* 0x000000ffff0d7224 */ /* 0x000fe200078e00ff */
[----:B------:R-:W1:Y:S01]  /*6210*/  LDCU.64 UR4, c[0x4][0x8] ;  /* 0x01000100ff0477ac */ /* 0x000e620008000a00 */
[----:B--2---:R-:W-:Y:S01]  /*6220*/  MOV R5, UR9 ;  /* 0x0000000900057c02 */ /* 0x004fe20008000f00 */
[----:B------:R-:W-:Y:S01]  /*6230*/  IMAD.U32 R4, RZ, RZ, UR8 ;  /* 0x00000008ff047e24 */ /* 0x000fe2000f8e00ff */
[----:B-1----:R-:W-:Y:S01]  /*6240*/  MOV R7, UR7 ;  /* 0x0000000700077c02 */ /* 0x002fe20008000f00 */
[----:B------:R-:W-:Y:S01]  /*6250*/  IMAD.U32 R6, RZ, RZ, UR6 ;  /* 0x00000006ff067e24 */ /* 0x000fe2000f8e00ff */
[----:B------:R-:W-:Y:S01]  /*6260*/  MOV R11, UR5 ;  /* 0x00000005000b7c02 */ /* 0x000fe20008000f00 */
[----:B------:R-:W-:Y:S02]  /*6270*/  IMAD.U32 R10, RZ, RZ, UR4 ;  /* 0x00000004ff0a7e24 */ /* 0x000fe4000f8e00ff */
[----:B------:R-:W-:Y:S07]  /*6280*/  LEPC R20, `(.L_x_107) ;  /* 0x000000001014794e */ /* 0x000fee0000000000 */
[----:B---345:R-:W-:Y:S05]  /*6290*/  CALL.ABS.NOINC R14 ;  /* 0x000000000e007343 */ /* 0x038fea0003c00000 */
.L_x_107:
[----:B------:R-:W1:Y:S01]  /*62a0*/  LDCU.64 UR8, c[0x4][0x80] ;  /* 0x01001000ff0877ac */ /* 0x000e620008000a00 */
[----:B------:R-:W2:Y:S01]  /*62b0*/  LDC.64 R2, c[0x4][R2] ;  /* 0x0100000002027b82 */ /* 0x000ea20000000a00 */
[----:B------:R-:W-:Y:S02]  /*62c0*/  HFMA2 R12, -RZ, RZ, 0, 5.9604644775390625e-08 ;  /* 0x00000001ff0c7431 */ /* 0x000fe400000001ff */
[----:B------:R-:W-:Y:S02]  /*62d0*/  IMAD.MOV.U32 R8, RZ, RZ, 0x70 ;  /* 0x00000070ff087424 */ /* 0x000fe400078e00ff */
[----:B------:R-:W-:Y:S01]  /*62e0*/  IMAD.MOV.U32 R13, RZ, RZ, RZ ;  /* 0x000000ffff0d7224 */ /* 0x000fe200078e00ff */
[----:B------:R-:W3:Y:S01]  /*62f0*/  LDCU.64 UR6, c[0x4][0x88] ;  /* 0x01001100ff0677ac */ /* 0x000ee20008000a00 */
[----:B------:R-:W4:Y:S01]  /*6300*/  LDCU.64 UR4, c[0x4][0x8] ;  /* 0x01000100ff0477ac */ /* 0x000f220008000a00 */
[----:B-1----:R-:W-:Y:S02]  /*6310*/  MOV R4, UR8 ;  /* 0x0000000800047c02 */ /* 0x002fe40008000f00 */
[----:B------:R-:W-:Y:S02]  /*6320*/  MOV R5, UR9 ;  /* 0x0000000900057c02 */ /* 0x000fe40008000f00 */
[----:B---3--:R-:W-:Y:S01]  /*6330*/  MOV R7, UR7 ;  /* 0x0000000700077c02 */ /* 0x008fe20008000f00 */
[----:B------:R-:W-:Y:S01]  /*6340*/  IMAD.U32 R6, RZ, RZ, UR6 ;  /* 0x00000006ff067e24 */ /* 0x000fe2000f8e00ff */
[----:B----4-:R-:W-:Y:S01]  /*6350*/  MOV R11, UR5 ;  /* 0x00000005000b7c02 */ /* 0x010fe20008000f00 */
[----:B------:R-:W-:Y:S02]  /*6360*/  IMAD.U32 R10, RZ, RZ, UR4 ;  /* 0x00000004ff0a7e24 */ /* 0x000fe4000f8e00ff */
[----:B------:R-:W-:Y:S07]  /*6370*/  LEPC R20, `(.L_x_106) ;  /* 0x000000001014794e */ /* 0x000fee0000000000 */
[----:B--2---:R-:W-:Y:S05]  /*6380*/  CALL.ABS.NOINC R2 ;  /* 0x0000000002007343 */ /* 0x004fea0003c00000 */
.L_x_106:
[----:B------:R-:W-:Y:S05]  /*6390*/  BSYNC.RECONVERGENT B6 ;  /* 0x0000000000067941 */ /* 0x000fea0003800200 */
.L_x_105:
[----:B------:R-:W-:Y:S02]  /*63a0*/  R2UR UR6, R51 ;  /* 0x00000000330672ca */ /* 0x000fe400000e0000 */
[----:B------:R-:W-:Y:S02]  /*63b0*/  R2UR UR5, R49 ;  /* 0x00000000310572ca */ /* 0x000fe400000e0000 */
[----:B------:R-:W-:Y:S02]  /*63c0*/  R2UR UR4, R48 ;  /* 0x00000000300472ca */ /* 0x000fe400000e0000 */
[----:B------:R-:W-:Y:S02]  /*63d0*/  ISETP.NE.U32.AND P4, PT, R42, RZ, PT ;  /* 0x000000ff2a00720c */ /* 0x000fe40003f85070 */
[----:B------:R-:W-:Y:S02]  /*63e0*/  ISETP.NE.U32.AND P2, PT, RZ, UR54, PT ;  /* 0x00000036ff007c0c */ /* 0x000fe4000bf45070 */
[----:B------:R-:W-:Y:S02]  /*63f0*/  ISETP.NE.AND.EX P4, PT, R43, RZ, PT, P4 ;  /* 0x000000ff2b00720c */ /* 0x000fe40003f85340 */
[----:B------:R-:W-:Y:S01]  /*6400*/  ISETP.NE.AND.EX P2, PT, RZ, UR55, PT, P2 ;  /* 0x00000037ff007c0c */ /* 0x000fe2000bf45320 */
[----:B------:R-:W-:Y:S02]  /*6410*/  UISETP.NE.AND UP2, UPT, UR6, URZ, UPT ;  /* 0x000000ff0600728c */ /* 0x000fe4000bf45270 */
[----:B------:R-:W-:Y:S04]  /*6420*/  UISETP.NE.U32.AND UP0, UPT, UR5, URZ, UPT ;  /* 0x000000ff0500728c */ /* 0x000fe8000bf05070 */
[----:B------:R-:W-:Y:S01]  /*6430*/  UISETP.NE.AND.EX UP1, UPT, UR4, URZ, UPT, UP0 ;  /* 0x000000ff0400728c */ /* 0x000fe2000bf25300 */
[----:B------:R-:W-:Y:S01]  /*6440*/  PLOP3.LUT P1, PT, PT, PT, UP2, 0x80, 0x8 ;  /* 0x000000000008781c */ /* 0x000fe20003f2f028 */
[----:B------:R-:W-:Y:S03]  /*6450*/  UPLOP3.LUT UP0, UPT, UPT, UPT, UPT, 0x40, 0x4 ;  /* 0x000000000004789c */ /* 0x000fe60003f0e870 */
[----:B------:R-:W-:Y:S06]  /*6460*/  @UP2 UPLOP3.LUT UP0, UPT, UPT, UPT, UP1, 0x80, 0x8 ;  /* 0x000000000008289c */ /* 0x000fec0003f0f010 */
[----:B------:R-:W-:Y:S01]  /*6470*/  PLOP3.LUT P0, PT, PT, PT, UP0, 0x80, 0x8 ;  /* 0x000000000008781c */ /* 0x000fe20003f0f008 */
[----:B------:R-:W-:Y:S01]  /*6480*/  @!UPT UIADD3 URZ, UPT, UPT, URZ, URZ, URZ ;  /* 0x000000fffffff290 */ /* 0x000fe2000fffe0ff */
[----:B------:R-:W-:Y:S11]  /*6490*/  BRA.U !UP1, `(.L_x_108) ;  /* 0x0000000109407547 */ /* 0x000ff6000b800000 */
[----:B------:R-:W-:Y:S01]  /*64a0*/  UISETP.NE.U32.AND UP0, UPT, UR54, URZ, UPT ;  /* 0x000000ff3600728c */ /* 0x000fe2000bf05070 */
[----:B------:R-:W-:Y:S01]  /*64b0*/  R2UR UR6, R49 ;  /* 0x00000000310672ca */ /* 0x000fe200000e0000 */
[----:B------:R-:W2:Y:S01]  /*64c0*/  LDCU.64 UR8, c[0x0][0x358] ;  /* 0x00006b00ff0877ac */ /* 0x000ea20008000a00 */
[----:B------:R-:W-:Y:S02]  /*64d0*/  HFMA2 R46, -RZ, RZ, 0, 5.9604644775390625e-08 ;  /* 0x00000001ff2e7431 */ /* 0x000fe400000001ff */
[----:B-1----:R-:W-:Y:S01]  /*64e0*/  IMAD.MOV.U32 R0, RZ, RZ, 0x1 ;  /* 0x00000001ff007424 */ /* 0x002fe200078e00ff */
[----:B------:R-:W-:Y:S06]  /*64f0*/  UISETP.NE.AND.EX UP0, UPT, UR55, URZ, UPT, UP0 ;  /* 0x000000ff3700728c */ /* 0x000fec000bf05300 */
[----:B------:R-:W-:Y:S05]  /*6500*/  PLOP3.LUT P3, PT, PT, PT, UP0, 0x80, 0x8 ;  /* 0x000000000008781c */ /* 0x000fea0003f6f008 */
[----:B------:R-:W1:Y:S01]  /*6510*/  @UP0 LDCU.64 UR4, c[0x0][0x888] ;  /* 0x00011100ff0407ac */ /* 0x000e620008000a00 */
[----:B------:R-:W-:Y:S07]  /*6520*/  @UP0 UIMAD UR6, UR36, UR6, URZ ;  /* 0x00000006240602a4 */ /* 0x000fee000f8e02ff */
[----:B------:R-:W-:Y:S01]  /*6530*/  @!P3 PRMT R46, R0, 0x7610, R46 ;  /* 0x00007610002eb816 */ /* 0x000fe2000000002e */
[----:B-1----:R-:W-:Y:S06]  /*6540*/  @UP0 UIMAD.WIDE UR4, UR6, 0x4, UR4 ;  /* 0x00000004060408a5 */ /* 0x002fec000f8e0204 */
[----:B------:R-:W-:Y:S02]  /*6550*/  IMAD.U32 R2, RZ, RZ, UR4 ;  /* 0x00000004ff027e24 */ /* 0x000fe4000f8e00ff */
[----:B------:R-:W-:Y:S03]  /*6560*/  IMAD.U32 R3, RZ, RZ, UR5 ;  /* 0x00000005ff037e24 */ /* 0x000fe6000f8e00ff */
[----:B------:R-:W1:Y:S02]  /*6570*/  @!UP0 LDCU UR4, c[0x0][0x880] ;  /* 0x00011000ff0487ac */ /* 0x000e640008000800 */
[----:B--2--5:R2:W5:Y:S02]  /*6580*/  @P3 LDG.E R27, desc[UR8][R2.64] ;  /* 0x00000008021b3981 */ /* 0x024564000c1e1900 */
[----:B-12---:R-:W-:Y:S02]  /*6590*/  @!P3 MOV R27, UR4 ;  /* 0x00000004001bbc02 */ /* 0x006fe40008000f00 */
.L_x_108:
[----:B------:R-:W-:Y:S05]  /*65a0*/  @!P4 BRA `(.L_x_109) ;  /* 0x000000000024c947 */ /* 0x000fea0003800000 */
[----:B------:R-:W-:Y:S01]  /*65b0*/  ISETP.NE.U32.AND P3, PT, R40, RZ, PT ;  /* 0x000000ff2800720c */ /* 0x000fe20003f65070 */
[----:B------:R-:W2:Y:S03]  /*65c0*/  LDCU.64 UR4, c[0x0][0x358] ;  /* 0x00006b00ff0477ac */ /* 0x000ea60008000a00 */
[----:B------:R-:W-:Y:S11]  /*65d0*/  ISETP.NE.AND.EX P3, PT, R41, RZ, PT, P3 ;  /* 0x000000ff2900720c */ /* 0x000ff60003f65330 */
[----:B------:R-:W-:Y:S02]  /*65e0*/  @!UPT UIADD3 URZ, UPT, UPT, URZ, URZ, URZ ;  /* 0x000000fffffff290 */ /* 0x000fe4000fffe0ff */
[----:B------:R-:W3:Y:S01]  /*65f0*/  @P3 LDC.64 R2, c[0x0][0x8a8] ;  /* 0x00022a00ff023b82 */ /* 0x000ee20000000a00 */
[----:B-1----:R-:W-:Y:S04]  /*6600*/  @P3 IMAD R0, R42, UR36, RZ ;  /* 0x000000242a003c24 */ /* 0x002fe8000f8e02ff */
[----:B---3--:R-:W-:Y:S05]  /*6610*/  @P3 IMAD.WIDE R2, R0, 0x4, R2 ;  /* 0x0000000400023825 */ /* 0x008fea00078e0202 */
[----:B--2--5:R2:W5:Y:S02]  /*6620*/  @P3 LDG.E R24, desc[UR4][R2.64] ;  /* 0x0000000402183981 */ /* 0x024564000c1e1900 */
[----:B--2---:R-:W3:Y:S02]  /*6630*/  @!P3 LDC R24, c[0x0][0x8a0] ;  /* 0x00022800ff18bb82 */ /* 0x004ee40000000800 */
.L_x_109:
[----:B-----5:R-:W-:Y:S01]  /*6640*/  FSETP.NEU.AND P3, PT, R27, RZ, PT ;  /* 0x000000ff1b00720b */ /* 0x020fe20003f6d000 */
[----:B------:R-:W-:Y:S01]  /*6650*/  IMAD.SHL.U32 R56, R44, 0x2, RZ ;  /* 0x000000022c387824 */ /* 0x000fe200078e00ff */
[----:B------:R-:W-:Y:S01]  /*6660*/  SEL R3, RZ, 0xffffffff, P2 ;  /* 0xffffffffff037807 */ /* 0x000fe20001000000 */
[----:B------:R-:W-:Y:S01]  /*6670*/  BSSY B1, `(.L_x_110) ;  /* 0x0000034000017945 */ /* 0x000fe20003800000 */
[----:B------:R-:W-:Y:S01]  /*6680*/  @P1 LOP3.LUT P2, RZ, R46, 0xff, RZ, 0xc0, !PT ;  /* 0x000000ff2eff1812 */ /* 0x000fe2000784c0ff */
[----:B------:R-:W-:Y:S01]  /*6690*/  IMAD.MOV.U32 R63, RZ, RZ, 0x1 ;  /* 0x00000001ff3f7424 */ /* 0x000fe200078e00ff */
[----:B-1----:R-:W-:Y:S01]  /*66a0*/  @P1 SEL R0, RZ, 0xffffffff, P3 ;  /* 0xffffffffff001807 */ /* 0x002fe20001800000 */
[C---:B------:R-:W-:Y:S01]  /*66b0*/  IMAD R25, R22.reuse, 0x40, R23 ;  /* 0x0000004016197824 */ /* 0x040fe200078e0217 */
[----:B------:R-:W-:Y:S01]  /*66c0*/  LOP3.LUT R59, R59, 0x1, RZ, 0x3c, !PT ;  /* 0x000000013b3b7812 */ /* 0x000fe200078e3cff */
[----:B------:R-:W-:Y:S01]  /*66d0*/  IMAD.MOV.U32 R26, RZ, RZ, RZ ;  /* 0x000000ffff1a7224 */ /* 0x000fe200078e00ff */
[C---:B------:R-:W-:Y:S02]  /*66e0*/  @P0 SEL R0, R3.reuse, R0, !P2 ;  /* 0x0000000003000207 */ /* 0x040fe40005000000 */
[----:B------:R-:W-:Y:S02]  /*66f0*/  CS2R R38, SRZ ;  /* 0x0000000000267805 */ /* 0x000fe4000001ff00 */
[----:B------:R-:W-:Y:S02]  /*6700*/  LEA R53, R22, UR43, 0x3 ;  /* 0x0000002b16357c11 */ /* 0x000fe4000f8e18ff */
[----:B------:R-:W-:Y:S02]  /*6710*/  CS2R R36, SRZ ;  /* 0x0000000000247805 */ /* 0x000fe4000001ff00 */
[----:B------:R-:W-:Y:S02]  /*6720*/  @P1 LOP3.LUT R0, R0, 0x1, RZ, 0xc0, !PT ;  /* 0x0000000100001812 */ /* 0x000fe400078ec0ff */
[----:B------:R-:W-:Y:S02]  /*6730*/  CS2R R30, SRZ ;  /* 0x00000000001e7805 */ /* 0x000fe4000001ff00 */
[----:B------:R-:W-:Y:S02]  /*6740*/  PLOP3.LUT P2, PT, PT, PT, UP1, 0x80, 0x8 ;  /* 0x000000000008781c */ /* 0x000fe40003f4f018 */
[----:B------:R-:W-:Y:S02]  /*6750*/  CS2R R28, SRZ ;  /* 0x00000000001c7805 */ /* 0x000fe4000001ff00 */
[----:B------:R-:W-:Y:S01]  /*6760*/  ISETP.NE.U32.OR P6, PT, R0, 0x1, !P1 ;  /* 0x000000010000780c */ /* 0x000fe20004fc5470 */
[----:B------:R-:W-:Y:S01]  /*6770*/  VIADD R62, R56, UR43 ;  /* 0x0000002b383e7c36 */ /* 0x000fe20008000000 */
[----:B------:R-:W-:Y:S02]  /*6780*/  LOP3.LUT P4, R54, R46, 0xff, RZ, 0xc0, !PT ;  /* 0x000000ff2e367812 */ /* 0x000fe4000788c0ff */
[----:B------:R-:W-:Y:S02]  /*6790*/  SEL R2, RZ, 0xffffffff, P3 ;  /* 0xffffffffff027807 */ /* 0x000fe40001800000 */
[----:B------:R-:W-:Y:S03]  /*67a0*/  P2R R61, PR, RZ, 0x40 ;  /* 0x00000040ff3d7803 */ /* 0x000fe60000000000 */
[----:B------:R-:W-:Y:S04]  /*67b0*/  @P2 SEL R2, R3, R2, !P4 ;  /* 0x0000000203022207 */ /* 0x000fe80006000000 */
[----:B------:R-:W-:Y:S02]  /*67c0*/  @P6 SHF.L.U32 R0, R59, 0x1f, RZ ;  /* 0x0000001f3b006819 */ /* 0x000fe400000006ff */
[----:B------:R-:W-:Y:S02]  /*67d0*/  LOP3.LUT R2, R2, 0x1, RZ, 0xc0, !PT ;  /* 0x0000000102027812 */ /* 0x000fe400078ec0ff */
[----:B------:R1:W2:Y:S02]  /*67e0*/  @P6 SYNCS.PHASECHK.TRANS64.TRYWAIT P1, [UR43+0x60], R0 ;  /* 0x00006000ff0065a7 */ /* 0x0002a4000802112b */
[----:B------:R-:W-:Y:S04]  /*67f0*/  ISETP.NE.U32.AND P5, PT, R2, 0x1, PT ;  /* 0x000000010200780c */ /* 0x000fe80003fa5070 */
[----:B------:R-:W-:Y:S02]  /*6800*/  P2R R64, PR, RZ, 0x20 ;  /* 0x00000020ff407803 */ /* 0x000fe40000000000 */
[----:B-1----:R-:W-:Y:S04]  /*6810*/  SHF.L.U32 R0, R58, 0x1f, RZ ;  /* 0x0000001f3a007819 */ /* 0x002fe800000006ff */
[----:B------:R1:W4:Y:S01]  /*6820*/  SYNCS.PHASECHK.TRANS64.TRYWAIT P0, [R53+URZ+0xd0], R0 ;  /* 0x0000d000350075a7 */ /* 0x00032200080011ff */
[----:B--2---:R-:W-:Y:S01]  /*6830*/  @P6 SEL R63, RZ, 0x1, !P1 ;  /* 0x00000001ff3f6807 */ /* 0x004fe20004800000 */
[----:B-1----:R-:W-:Y:S06]  /*6840*/  @!P6 BRA `(.L_x_111) ;  /* 0x000000000058e947 */ /* 0x002fec0003800000 */
[C---:B------:R-:W-:Y:S01]  /*6850*/  VIADD R2, R62.reuse, 0x200 ;  /* 0x000002003e027836 */ /* 0x040fe20000000000 */
[----:B------:R-:W-:Y:S01]  /*6860*/  LOP3.LUT P6, RZ, R45, 0x40, RZ, 0xc0, !PT ;  /* 0x000000402dff7812 */ /* 0x000fe200078cc0ff */
[----:B------:R-:W-:Y:S01]  /*6870*/  BSSY B0, `(.L_x_112) ;  /* 0x000000e000007945 */ /* 0x000fe20003800000 */
[----:B------:R-:W-:Y:S01]  /*6880*/  ISETP.NE.AND P2, PT, R63, RZ, PT ;  /* 0x000000ff3f00720c */ /* 0x000fe20003f45270 */
[----:B------:R-:W-:Y:S01]  /*6890*/  @P5 VIADD R4, R62, 0x210 ;  /* 0x000002103e045836 */ /* 0x000fe20000000000 */
[----:B------:R-:W-:Y:S01]  /*68a0*/  PLOP3.LUT P1, PT, PT, PT, PT, 0x8, 0x80 ;  /* 0x000000000080781c */ /* 0x000fe20003f2e170 */
[----:B------:R-:W-:Y:S01]  /*68b0*/  IMAD.MOV.U32 R39, RZ, RZ, RZ ;  /* 0x000000ffff277224 */ /* 0x000fe200078e00ff */
[----:B------:R-:W-:Y:S02]  /*68c0*/  @P5 PLOP3.LUT P1, PT, P6, PT, PT, 0x80, 0x8 ;  /* 0x000000000008581c */ /* 0x000fe4000372f070 */
[----:B------:R-:W-:Y:S02]  /*68d0*/  CS2R R36, SRZ ;  /* 0x0000000000247805 */ /* 0x000fe4000001ff00 */
[----:B------:R-:W-:Y:S02]  /*68e0*/  CS2R R30, SRZ ;  /* 0x00000000001e7805 */ /* 0x000fe4000001ff00 */
[----:B------:R-:W-:Y:S07]  /*68f0*/  CS2R R28, SRZ ;  /* 0x00000000001c7805 */ /* 0x000fee000001ff00 */
[----:B------:R-:W-:Y:S01]  /*6900*/  @P1 VIADD R4, R2, 0xfffffff0 ;  /* 0xfffffff002041836 */ /* 0x000fe20000000000 */
[----:B------:R-:W-:Y:S06]  /*6910*/  @P2 BRA `(.L_x_113) ;  /* 0x00000000000c2947 */ /* 0x000fec0003800000 */
[----:B------:R-:W-:Y:S04]  /*6920*/  SHF.L.U32 R3, R59, 0x1f, RZ ;  /* 0x0000001f3b037819 */ /* 0x000fe800000006ff */
[----:B------:R-:W1:Y:S02]  /*6930*/  SYNCS.PHASECHK.TRANS64.TRYWAIT P1, [UR43+0x60], R3 ;  /* 0x00006003ff0075a7 */ /* 0x000e64000802112b */
[----:B-1----:R-:W-:Y:S05]  /*6940*/  @!P1 BRA `(.L_x_114) ;  /* 0x00000030007c9947 */ /* 0x002fea0003800000 */
.L_x_113:
[----:B------:R-:W-:Y:S05]  /*6950*/  BSYNC B0 ;  /* 0x0000000000007941 */ /* 0x000fea0003800000 */
.L_x_112:
[----:B------:R-:W-:Y:S01]  /*6960*/  ISETP.NE.AND P1, PT, R64, RZ, PT ;  /* 0x000000ff4000720c */ /* 0x000fe20003f25270 */
[----:B------:R-:W-:Y:S11]  /*6970*/  HFMA2 R26, -RZ, RZ, 0, 5.9604644775390625e-08 ;  /* 0x00000001ff1a7431 */ /* 0x000ff600000001ff */
[----:B------:R-:W-:Y:S01]  /*6980*/  @!UPT UIADD3 URZ, UPT, UPT, URZ, URZ, URZ ;  /* 0x000000fffffff290 */ /* 0x000fe2000fffe0ff */
[----:B------:R2:W1:Y:S04]  /*6990*/  @P1 LDS.128 R36, [R4] ;  /* 0x0000000004241984 */ /* 0x0004680000000c00 */
[----:B------:R2:W1:Y:S02]  /*69a0*/  @P1 LDS.128 R28, [R56+UR43+0x200] ;  /* 0x0002002b381c1984 */ /* 0x0004640008000c00 */
.L_x_111:
[----:B------:R-:W-:Y:S05]  /*69b0*/  BSYNC B1 ;  /* 0x0000000000017941 */ /* 0x000fea0003800000 */
.L_x_110:
[----:B-1----:R-:W-:Y:S04]  /*69c0*/  SHF.R.U32.HI R2, RZ, 0x15, R25 ;  /* 0x00000015ff027819 */ /* 0x002fe80000011619 */
[----:B------:R-:W-:Y:S01]  /*69d0*/  LOP3.LUT P1, RZ, R2, 0x3, R47, 0x48, !PT ;  /* 0x0000000302ff7812 */ /* 0x000fe2000782482f */
[----:B------:R-:W-:Y:S01]  /*69e0*/  @!UPT UIADD3 URZ, UPT, UPT, URZ, URZ, URZ ;  /* 0x000000fffffff290 */ /* 0x000fe2000fffe0ff */
[----:B----4-:R-:W-:Y:S11]  /*69f0*/  @P0 BRA `(.L_x_115) ;  /* 0x0000000000080947 */ /* 0x010ff60003800000 */
[----:B------:R-:W1:Y:S02]  /*6a00*/  SYNCS.PHASECHK.TRANS64.TRYWAIT P0, [R53+URZ+0xd0], R0 ;  /* 0x0000d000350075a7 */ /* 0x000e6400080011ff */
[----:B-1----:R-:W-:Y:S05]  /*6a10*/  @!P0 BRA `(.L_x_116) ;  /* 0x0000003000608947 */ /* 0x002fea0003800000 */
.L_x_115:
[----:B------:R-:W-:Y:S05]  /*6a20*/  @!P1 BRA `(.L_x_117) ;  /* 0x0000000000409947 */ /* 0x000fea0003800000 */
[----:B------:R-:W4:Y:S01]  /*6a30*/  LDCU.64 UR8, c[0x4][0x70] ;  /* 0x01000e00ff0877ac */ /* 0x000f220008000a00 */
[----:B------:R-:W-:Y:S01]  /*6a40*/  MOV R3, 0x0 ;  /* 0x0000000000037802 */ /* 0x000fe20000000f00 */
[----:B------:R-:W-:Y:S02]  /*6a50*/  HFMA2 R12, -RZ, RZ, 0, 5.9604644775390625e-08 ;  /* 0x00000001ff0c7431 */ /* 0x000fe400000001ff */
[----:B------:R-:W-:Y:S02]  /*6a60*/  IMAD.MOV.U32 R8, RZ, RZ, 0x192 ;  /* 0x00000192ff087424 */ /* 0x000fe400078e00ff */
[----:B------:R-:W-:Y:S01]  /*6a70*/  IMAD.MOV.U32 R13, RZ, RZ, RZ ;  /* 0x000000ffff0d7224 */ /* 0x000fe200078e00ff */
[----:B------:R-:W5:Y:S01]  /*6a80*/  LDCU.64 UR6, c[0x4][0x78] ;  /* 0x01000f00ff0677ac */ /* 0x000f620008000a00 */
[----:B------:R-:W1:Y:S01]  /*6a90*/  LDC.64 R2, c[0x4][R3] ;  /* 0x0100000003027b82 */ /* 0x000e620000000a00 */
[----:B------:R-:W3:Y:S01]  /*6aa0*/  LDCU.64 UR4, c[0x4][0x10] ;  /* 0x01000200ff0477ac */ /* 0x000ee20008000a00 */
[----:B----4-:R-:W-:Y:S01]  /*6ab0*/  MOV R5, UR9 ;  /* 0x0000000900057c02 */ /* 0x010fe20008000f00 */
[----:B--2---:R-:W-:Y:S01]  /*6ac0*/  IMAD.U32 R4, RZ, RZ, UR8 ;  /* 0x00000008ff047e24 */ /* 0x004fe2000f8e00ff */
[----:B-----5:R-:W-:Y:S01]  /*6ad0*/  MOV R7, UR7 ;  /* 0x0000000700077c02 */ /* 0x020fe20008000f00 */
[----:B------:R-:W-:Y:S01]  /*6ae0*/  IMAD.U32 R6, RZ, RZ, UR6 ;  /* 0x00000006ff067e24 */ /* 0x000fe2000f8e00ff */
[----:B---3--:R-:W-:Y:S01]  /*6af0*/  MOV R11, UR5 ;  /* 0x00000005000b7c02 */ /* 0x008fe20008000f00 */
[----:B------:R-:W-:Y:S02]  /*6b00*/  IMAD.U32 R10, RZ, RZ, UR4 ;  /* 0x00000004ff0a7e24 */ /* 0x000fe4000f8e00ff */
[----:B------:R-:W-:Y:S07]  /*6b10*/  LEPC R20, `(.L_x_117) ;  /* 0x000000001014794e */ /* 0x000fee0000000000 */
[----:B-1----:R-:W-:Y:S05]  /*6b20*/  CALL.ABS.NOINC R2 ;  /* 0x0000000002007343 */ /* 0x002fea0003c00000 */
.L_x_117:
[----:B------:R-:W-:Y:S05]  /*6b30*/  WARPSYNC.ALL ;  /* 0x0000000000007948 */ /* 0x000fea0003800000 */
[----:B------:R-:W-:Y:S01]  /*6b40*/  R2UR UR4, R25 ;  /* 0x00000000190472ca */ /* 0x000fe200000e0000 */
[--C-:B------:R-:W-:Y:S01]  /*6b50*/  HADD2.F32 R3, -RZ, R28.reuse.H0_H0 ;  /* 0x2000001cff037230 */ /* 0x100fe20000004100 */
[----:B------:R-:W-:Y:S01]  /*6b60*/  MOV R65, 0x10 ;  /* 0x0000001000417802 */ /* 0x000fe20000000f00 */
[--C-:B------:R-:W-:Y:S01]  /*6b70*/  HADD2.F32 R20, -RZ, R29.reuse.H0_H0 ;  /* 0x2000001dff147230 */ /* 0x100fe20000004100 */
[----:B------:R-:W-:Y:S01]  /*6b80*/  LOP3.LUT P6, RZ, R45, 0x40, RZ, 0xc0, !PT ;  /* 0x000000402dff7812 */ /* 0x000fe200078cc0ff */
[----:B------:R-:W-:Y:S01]  /*6b90*/  HADD2.F32 R21, -RZ, R29.H1_H1 ;  /* 0x3000001dff157230 */ /* 0x000fe20000004100 */
[----:B------:R-:W-:Y:S01]  /*6ba0*/  ISETP.NE.AND P0, PT, R60, RZ, PT ;  /* 0x000000ff3c00720c */ /* 0x000fe20003f05270 */
[----:B------:R-:W-:Y:S01]  /*6bb0*/  BSSY.RECONVERGENT B0, `(.L_x_118) ;  /* 0x0000052000007945 */ /* 0x000fe20003800200 */
[----:B------:R-:W-:Y:S04]  /*6bc0*/  SEL R65, R65, 0xfffffff0, !P6 ;  /* 0xfffffff041417807 */ /* 0x000fe80007000000 */
[----:B------:R-:W-:Y:S01]  /*6bd0*/  IADD3 R62, PT, PT, R62, R65, RZ ;  /* 0x000000413e3e7210 */ /* 0x000fe20007ffe0ff */
[----:B--2---:R-:W1:Y:S02]  /*6be0*/  LDTM.x16 R4, tmem[UR4] ;  /* 0x00000004000479ee */ /* 0x004e640008240000 */
[C---:B-1-3--:R-:W-:Y:S01]  /*6bf0*/  FMUL R0, R24.reuse, R4 ;  /* 0x0000000418007220 */ /* 0x04afe20000400000 */
[----:B------:R-:W-:Y:S02]  /*6c00*/  HADD2.F32 R4, -RZ, R28.H1_H1 ;  /* 0x3000001cff047230 */ /* 0x000fe40000004100 */
[C---:B------:R-:W-:Y:S01]  /*6c10*/  FMUL R2, R24.reuse, R5 ;  /* 0x0000000518027220 */ /* 0x040fe20000400000 */
[C---:B------:R-:W-:Y:S01]  /*6c20*/  FMUL R7, R24.reuse, R7 ;  /* 0x0000000718077220 */ /* 0x040fe20000400000 */
[C---:B------:R-:W-:Y:S01]  /*6c30*/  FFMA R0, R27.reuse, R3, R0 ;  /* 0x000000031b007223 */ /* 0x040fe20000000000 */
[C---:B------:R-:W-:Y:S01]  /*6c40*/  FMUL R3, R24.reuse, R6 ;  /* 0x0000000618037220 */ /* 0x040fe20000400000 */
[C---:B------:R-:W-:Y:S01]  /*6c50*/  FFMA R2, R27.reuse, R4, R2 ;  /* 0x000000041b027223 */ /* 0x040fe20000000002 */
[C---:B------:R-:W-:Y:S01]  /*6c60*/  FMUL R4, R24.reuse, R8 ;  /* 0x0000000818047220 */ /* 0x040fe20000400000 */
[C---:B------:R-:W-:Y:S01]  /*6c70*/  FMUL R8, R24.reuse, R12 ;  /* 0x0000000c18087220 */ /* 0x040fe20000400000 */
[----:B------:R-:W-:Y:S01]  /*6c80*/  FMUL R12, R24, R16 ;  /* 0x00000010180c7220 */ /* 0x000fe20000400000 */
[--C-:B------:R-:W-:Y:S01]  /*6c90*/  HADD2.F32 R16, -RZ, R30.reuse.H0_H0 ;  /* 0x2000001eff107230 */ /* 0x100fe20000004100 */
[----:B------:R-:W-:Y:S01]  /*6ca0*/  F2FP.F16.F32.PACK_AB R32, R2, R0 ;  /* 0x000000000220723e */ /* 0x000fe200000000ff */
[----:B------:R-:W-:Y:S02]  /*6cb0*/  HADD2.F32 R0, -RZ, R30.H1_H1 ;  /* 0x3000001eff007230 */ /* 0x000fe40000004100 */
[C---:B------:R-:W-:Y:S01]  /*6cc0*/  FMUL R5, R24.reuse, R9 ;  /* 0x0000000918057220 */ /* 0x040fe20000400000 */
[C---:B------:R-:W-:Y:S01]  /*6cd0*/  FFMA R3, R27.reuse, R20, R3 ;  /* 0x000000141b037223 */ /* 0x040fe20000000003 */
[C---:B------:R-:W-:Y:S01]  /*6ce0*/  FFMA R7, R27.reuse, R21, R7 ;  /* 0x000000151b077223 */ /* 0x040fe20000000007 */
[--C-:B------:R-:W-:Y:S02]  /*6cf0*/  HADD2.F32 R2, -RZ, R31.reuse.H0_H0 ;  /* 0x2000001fff027230 */ /* 0x100fe40000004100 */
[C---:B------:R-:W-:Y:S01]  /*6d00*/  FFMA R4, R27.reuse, R16, R4 ;  /* 0x000000101b047223 */ /* 0x040fe20000000004 */
[C---:B------:R-:W-:Y:S01]  /*6d10*/  FMUL R6, R24.reuse, R10 ;  /* 0x0000000a18067220 */ /* 0x040fe20000400000 */
[C---:B------:R-:W-:Y:S01]  /*6d20*/  FFMA R5, R27.reuse, R0, R5 ;  /* 0x000000001b057223 */ /* 0x040fe20000000005 */
[----:B------:R-:W-:Y:S02]  /*6d30*/  HADD2.F32 R16, -RZ, R31.H1_H1 ;  /* 0x3000001fff107230 */ /* 0x000fe40000004100 */
[C---:B------:R-:W-:Y:S01]  /*6d40*/  FMUL R11, R24.reuse, R11 ;  /* 0x0000000b180b7220 */ /* 0x040fe20000400000 */
[--C-:B------:R-:W-:Y:S02]  /*6d50*/  HADD2.F32 R0, -RZ, R36.reuse.H0_H0 ;  /* 0x20000024ff007230 */ /* 0x100fe40000004100 */
[----:B------:R-:W-:Y:S01]  /*6d60*/  FFMA R6, R27, R2, R6 ;  /* 0x000000021b067223 */ /* 0x000fe20000000006 */
[----:B------:R-:W-:Y:S01]  /*6d70*/  F2FP.F16.F32.PACK_AB R33, R7, R3 ;  /* 0x000000030721723e */ /* 0x000fe200000000ff */
[----:B------:R-:W-:Y:S02]  /*6d80*/  HADD2.F32 R2, -RZ, R36.H1_H1 ;  /* 0x30000024ff027230 */ /* 0x000fe40000004100 */
[C---:B------:R-:W-:Y:S01]  /*6d90*/  FFMA R11, R27.reuse, R16, R11 ;  /* 0x000000101b0b7223 */ /* 0x040fe2000000000b */
[C---:B------:R-:W-:Y:S01]  /*6da0*/  FMUL R9, R24.reuse, R13 ;  /* 0x0000000d18097220 */ /* 0x040fe20000400000 */
[--C-:B------:R-:W-:Y:S02]  /*6db0*/  HADD2.F32 R3, -RZ, R37.reuse.H0_H0 ;  /* 0x20000025ff037230 */ /* 0x100fe40000004100 */
[C---:B------:R-:W-:Y:S01]  /*6dc0*/  FFMA R8, R27.reuse, R0, R8 ;  /* 0x000000001b087223 */ /* 0x040fe20000000008 */
[C---:B------:R-:W-:Y:S01]  /*6dd0*/  FMUL R10, R24.reuse, R14 ;  /* 0x0000000e180a7220 */ /* 0x040fe20000400000 */
[----:B------:R-:W-:Y:S02]  /*6de0*/  HADD2.F32 R0, -RZ, R37.H1_H1 ;  /* 0x30000025ff007230 */ /* 0x000fe40000004100 */
[C---:B------:R-:W-:Y:S01]  /*6df0*/  FMUL R15, R24.reuse, R15 ;  /* 0x0000000f180f7220 */ /* 0x040fe20000400000 */
[C---:B------:R-:W-:Y:S01]  /*6e00*/  FFMA R9, R27.reuse, R2, R9 ;  /* 0x000000021b097223 */ /* 0x040fe20000000009 */
[----:B------:R-:W-:Y:S01]  /*6e10*/  FFMA R10, R27, R3, R10 ;  /* 0x000000031b0a7223 */ /* 0x000fe2000000000a */
[--C-:B------:R-:W-:Y:S01]  /*6e20*/  HADD2.F32 R2, -RZ, R38.reuse.H0_H0 ;  /* 0x20000026ff027230 */ /* 0x100fe20000004100 */
[----:B------:R-:W-:Y:S01]  /*6e30*/  F2FP.F16.F32.PACK_AB R34, R5, R4 ;  /* 0x000000040522723e */ /* 0x000fe200000000ff */
[----:B------:R-:W-:Y:S02]  /*6e40*/  HADD2.F32 R3, -RZ, R38.H1_H1 ;  /* 0x30000026ff037230 */ /* 0x000fe40000004100 */
[----:B------:R-:W-:Y:S01]  /*6e50*/  FFMA R15, R27, R0, R15 ;  /* 0x000000001b0f7223 */ /* 0x000fe2000000000f */
[C---:B------:R-:W-:Y:S01]  /*6e60*/  FMUL R13, R24.reuse, R17 ;  /* 0x00000011180d7220 */ /* 0x040fe20000400000 */
[--C-:B------:R-:W-:Y:S02]  /*6e70*/  HADD2.F32 R4, -RZ, R39.reuse.H0_H0 ;  /* 0x20000027ff047230 */ /* 0x100fe40000004100 */
[C---:B------:R-:W-:Y:S01]  /*6e80*/  FMUL R14, R24.reuse, R18 ;  /* 0x00000012180e7220 */ /* 0x040fe20000400000 */
[----:B------:R-:W-:Y:S02]  /*6e90*/  HADD2.F32 R0, -RZ, R39.H1_H1 ;  /* 0x30000027ff007230 */ /* 0x000fe40000004100 */
[----:B------:R-:W-:Y:S01]  /*6ea0*/  FMUL R19, R24, R19 ;  /* 0x0000001318137220 */ /* 0x000fe20000400000 */
[----:B------:R-:W-:Y:S01]  /*6eb0*/  F2FP.F16.F32.PACK_AB R35, R11, R6 ;  /* 0x000000060b23723e */ /* 0x000fe200000000ff */
[C---:B------:R-:W-:Y:S01]  /*6ec0*/  FFMA R12, R27.reuse, R2, R12 ;  /* 0x000000021b0c7223 */ /* 0x040fe2000000000c */
[C---:B------:R-:W-:Y:S01]  /*6ed0*/  FFMA R13, R27.reuse, R3, R13 ;  /* 0x000000031b0d7223 */ /* 0x040fe2000000000d */
[C---:B------:R-:W-:Y:S01]  /*6ee0*/  FFMA R14, R27.reuse, R4, R14 ;  /* 0x000000041b0e7223 */ /* 0x040fe2000000000e */
[----:B------:R-:W-:Y:S01]  /*6ef0*/  FFMA R19, R27, R0, R19 ;  /* 0x000000001b137223 */ /* 0x000fe20000000013 */
[----:B------:R1:W-:Y:S01]  /*6f00*/  STS.128 [R56+UR43+0x200], R32 ;  /* 0x0002002038007988 */ /* 0x0003e20008000c2b */
[----:B------:R-:W-:Y:S02]  /*6f10*/  F2FP.F16.F32.PACK_AB R8, R9, R8 ;  /* 0x000000080908723e */ /* 0x000fe400000000ff */
[----:B------:R-:W-:Y:S02]  /*6f20*/  F2FP.F16.F32.PACK_AB R9, R15, R10 ;  /* 0x0000000a0f09723e */ /* 0x000fe400000000ff */
[----:B------:R-:W-:Y:S02]  /*6f30*/  F2FP.F16.F32.PACK_AB R10, R13, R12 ;  /* 0x0000000c0d0a723e */ /* 0x000fe400000000ff */
[----:B------:R-:W-:Y:S05]  /*6f40*/  F2FP.F16.F32.PACK_AB R11, R19, R14 ;  /* 0x0000000e130b723e */ /* 0x000fea00000000ff */
[----:B------:R1:W-:Y:S01]  /*6f50*/  STS.128 [R62+0x200], R8 ;  /* 0x000200083e007388 */ /* 0x0003e20000000c00 */
[----:B------:R-:W-:Y:S01]  /*6f60*/  @!PT LDS RZ, [RZ] ;  /* 0x00000000fffff984 */ /* 0x000fe20000000800 */
[----:B------:R-:W-:Y:S01]  /*6f70*/  @!PT LDS RZ, [RZ] ;  /* 0x00000000fffff984 */ /* 0x000fe20000000800 */
[----:B------:R-:W-:Y:S01]  /*6f80*/  @!PT LDS RZ, [RZ] ;  /* 0x00000000fffff984 */ /* 0x000fe20000000800 */
[----:B------:R-:W-:Y:S01]  /*6f90*/  @!PT LDS RZ, [RZ] ;  /* 0x00000000fffff984 */ /* 0x000fe20000000800 */
[----:B------:R2:W-:Y:S07]  /*6fa0*/  MEMBAR.ALL.CTA ;  /* 0x0000000000007992 */ /* 0x0005ee0000008000 */
[----:B--2---:R-:W2:Y:S02]  /*6fb0*/  FENCE.VIEW.ASYNC.S ;  /* 0x00000000000073c6 */ /* 0x004ea40000000000 */
[----:B--2---:R-:W-:Y:S06]  /*6fc0*/  BAR.SYNC.DEFER_BLOCKING 0x1, 0x80 ;  /* 0x0042000000007b1d */ /* 0x004fec0000010000 */
[----:B------:R-:W-:Y:S05]  /*6fd0*/  @P0 BRA `(.L_x_119) ;  /* 0x00000000003c0947 */ /* 0x000fea0003800000 */
[----:B------:R-:W2:Y:S01]  /*6fe0*/  LDCU.64 UR6, c[0x0][0x348] ;  /* 0x00006900ff0677ac */ /* 0x000ea20008000a00 */
[----:B------:R-:W-:Y:S01]  /*6ff0*/  UIADD3 UR4, UPT, UPT, UR43, 0x200, URZ ;  /* 0x000002002b047890 */ /* 0x000fe2000fffe0ff */
[----:B------:R-:W-:Y:S01]  /*7000*/  UMOV UR51, UR36 ;  /* 0x0000002400337c82 */ /* 0x000fe20008000000 */
[----:B------:R-:W-:Y:S02]  /*7010*/  UIADD3 UR9, UPT, UPT, UR49, 0x40, URZ ;  /* 0x0000004031097890 */ /* 0x000fe4000fffe0ff */
[----:B------:R-:W-:Y:S02]  /*7020*/  UIADD3 UR8, UPT, UPT, UR43, 0xa00, URZ ;  /* 0x00000a002b087890 */ /* 0x000fe4000fffe0ff */
[----:B------:R-:W-:Y:S01]  /*7030*/  MOV R52, UR4 ;  /* 0x0000000400347c02 */ /* 0x000fe20008000f00 */
[----:B------:R-:W-:Y:S01]  /*7040*/  UMOV UR10, UR50 ;  /* 0x00000032000a7c82 */ /* 0x000fe20008000000 */
[----:B------:R-:W-:Y:S02]  /*7050*/  UMOV UR11, UR36 ;  /* 0x00000024000b7c82 */ /* 0x000fe40008000000 */
[----:B------:R-:W-:Y:S01]  /*7060*/  R2UR UR48, R52 ;  /* 0x00000000343072ca */ /* 0x000fe200000e0000 */
[----:B--2---:R-:W-:Y:S04]  /*7070*/  UIADD3 UR4, UP0, UPT, UR6, 0x680, URZ ;  /* 0x0000068006047890 */ /* 0x004fe8000ff1e0ff */
[----:B------:R-:W-:Y:S09]  /*7080*/  UIADD3.X UR5, UPT, UPT, URZ, UR7, URZ, UP0, !UPT ;  /* 0x00000007ff057290 */ /* 0x000ff200087fe4ff */
[----:B------:R2:W-:Y:S01]  /*7090*/  UTMASTG.3D [UR48], [UR4] ;  /* 0x00000030040073b5 */ /* 0x0005e20008010000 */
[----:B------:R2:W-:Y:S01]  /*70a0*/  UTMASTG.3D [UR8], [UR4] ;  /* 0x00000008040073b5 */ /* 0x0005e20008010000 */
[----:B------:R0:W-:Y:S01]  /*70b0*/  UTMACMDFLUSH ;  /* 0x00000000000079b7 */ /* 0x0001e20000000000 */
[----:B--2---:R-:W-:Y:S04]  /*70c0*/  DEPBAR.LE SB0, 0x1 ;  /* 0x000080400000791a */ /* 0x004fe80000000000 */
.L_x_119:
[----:B------:R-:W-:Y:S05]  /*70d0*/  BSYNC.RECONVERGENT B0 ;  /* 0x0000000000007941 */ /* 0x000fea0003800200 */
.L_x_118:
[----:B------:R-:W-:Y:S01]  /*70e0*/  BAR.SYNC.DEFER_BLOCKING 0x1, 0x80 ;  /* 0x0042000000007b1d */ /* 0x000fe20000010000 */
[----:B------:R-:W-:Y:S01]  /*70f0*/  ISETP.NE.AND P1, PT, R61, RZ, PT ;  /* 0x000000ff3d00720c */ /* 0x000fe20003f25270 */
[----:B------:R-:W-:Y:S01]  /*7100*/  UISETP.NE.AND UP0, UPT, UR52, URZ, UPT ;  /* 0x000000ff3400728c */ /* 0x000fe2000bf05270 */
[----:B------:R-:W-:Y:S11]  /*7110*/  LEA R2, R26, UR43, 0x3 ;  /* 0x0000002b1a027c11 */ /* 0x000ff6000f8e18ff */
[----:B------:R-:W-:Y:S01]  /*7120*/  @P1 SHF.L.U32 R3, R59, 0x1f, RZ ;  /* 0x0000001f3b031819 */ /* 0x000fe200000006ff */
[----:B------:R-:W-:Y:S06]  /*7130*/  BRA.U !UP0, `(.L_x_120) ;  /* 0x0000000108247547 */ /* 0x000fec000b800000 */
[----:B------:R-:W-:Y:S01]  /*7140*/  IMAD.U32 R4, RZ, RZ, UR46 ;  /* 0x0000002eff047e24 */ /* 0x000fe2000f8e00ff */
[----:B------:R-:W-:Y:S01]  /*7150*/  MOV R0, UR47 ;  /* 0x0000002f00007c02 */ /* 0x000fe20008000f00 */
[----:B------:R-:W-:Y:S03]  /*7160*/  UIADD3 UR4, UPT, UPT, UR46, 0x1, URZ ;  /* 0x000000012e047890 */ /* 0x000fe6000fffe0ff */
[----:B------:R-:W-:Y:S01]  /*7170*/  @P1 LEA R4, R4, UR43, 0x3 ;  /* 0x0000002b04041c11 */ /* 0x000fe2000f8e18ff */
[----:B------:R-:W-:Y:S04]  /*7180*/  UISETP.NE.AND UP0, UPT, UR4, 0x4, UPT ;  /* 0x000000040400788c */ /* 0x000fe8000bf05270 */
[----:B------:R-:W-:Y:S01]  /*7190*/  @P1 VIADD R4, R4, 0x80 ;  /* 0x0000008004041836 */ /* 0x000fe20000000000 */
[----:B------:R-:W-:Y:S04]  /*71a0*/  USEL UR46, UR4, URZ, UP0 ;  /* 0x000000ff042e7287 */ /* 0x000fe80008000000 */
[----:B------:R-:W-:Y:S04]  /*71b0*/  @P1 PRMT R0, R0, 0x654, R4 ;  /* 0x0000065400001816 */ /* 0x000fe80000000004 */
[----:B------:R2:W-:Y:S04]  /*71c0*/  @P1 SYNCS.ARRIVE.TRANS64.RED.A1T0 RZ, [R0+URZ], RZ ;  /* 0x000000ff00ff19a7 */ /* 0x0005e800081004ff */
.L_x_120:
[----:B------:R-:W3:Y:S01]  /*71d0*/  @P1 SYNCS.PHASECHK.TRANS64.TRYWAIT P0, [R2+URZ+0x60], R3 ;  /* 0x00006003020015a7 */ /* 0x000ee200080011ff */
[----:B------:R-:W-:Y:S01]  /*71e0*/  BSSY B1, `(.L_x_121) ;  /* 0x0000012000017945 */ /* 0x000fe20003800000 */
[----:B---3--:R-:W-:Y:S03]  /*71f0*/  @P1 SEL R63, RZ, 0x1, !P0 ;  /* 0x00000001ff3f1807 */ /* 0x008fe60004000000 */
[----:B------:R-:W-:Y:S05]  /*7200*/  @!P1 BRA `(.L_x_122) ;  /* 0x00000000003c9947 */ /* 0x000fea0003800000 */
[----:B------:R-:W-:Y:S01]  /*7210*/  ISETP.NE.AND P1, PT, R64, RZ, PT ;  /* 0x000000ff4000720c */ /* 0x000fe20003f25270 */
[----:B------:R-:W-:Y:S01]  /*7220*/  BSSY B0, `(.L_x_123) ;  /* 0x0000009000007945 */ /* 0x000fe20003800000 */
[----:B------:R-:W-:Y:S11]  /*7230*/  ISETP.NE.AND P0, PT, R63, RZ, PT ;  /* 0x000000ff3f00720c */ /* 0x000ff60003f05270 */
[----:B------:R-:W-:Y:S05]  /*7240*/  @P1 IMAD R4, R26, 0x1000, R56 ;  /* 0x000010001a041824 */ /* 0x000fea00078e0238 */
[----:B------:R-:W-:Y:S05]  /*7250*/  @P1 IADD3 R3, PT, PT, R4, UR43, RZ ;  /* 0x0000002b04031c10 */ /* 0x000fea000fffe0ff */
[----:B------:R-:W-:Y:S01]  /*7260*/  @P1 IMAD.IADD R3, R65, 0x1, R3 ;  /* 0x0000000141031824 */ /* 0x000fe200078e0203 */
[----:B------:R-:W-:Y:S06]  /*7270*/  @P0 BRA `(.L_x_124) ;  /* 0x00000000000c0947 */ /* 0x000fec0003800000 */
[----:B--2---:R-:W-:Y:S04]  /*7280*/  SHF.L.U32 R0, R59, 0x1f, RZ ;  /* 0x0000001f3b007819 */ /* 0x004fe800000006ff */
[----:B------:R-:W2:Y:S02]  /*7290*/  SYNCS.PHASECHK.TRANS64.TRYWAIT P0, [R2+URZ+0x60], R0 ;  /* 0x00006000020075a7 */ /* 0x000ea400080011ff */
[----:B--2---:R-:W-:Y:S05]  /*72a0*/  @!P0 BRA `(.L_x_125) ;  /* 0x0000002800508947 */ /* 0x004fea0003800000 */
.L_x_124:
[----:B------:R-:W-:Y:S05]  /*72b0*/  BSYNC B0 ;  /* 0x0000000000007941 */ /* 0x000fea0003800000 */
.L_x_123:
[----:B------:R-:W-:Y:S02]  /*72c0*/  ISETP.NE.AND P0, PT, R64, RZ, PT ;  /* 0x000000ff4000720c */ /* 0x000fe40003f05270 */
[----:B------:R-:W-:Y:S11]  /*72d0*/  IADD3 R26, PT, PT, R26, 0x1, RZ ;  /* 0x000000011a1a7810 */ /* 0x000ff60007ffe0ff */
[----:B------:R3:W4:Y:S04]  /*72e0*/  @P0 LDS.128 R28, [R4+UR43+0x200] ;  /* 0x0002002b041c0984 */ /* 0x0007280008000c00 */
[----:B------:R3:W1:Y:S02]  /*72f0*/  @P0 LDS.128 R36, [R3+0x200] ;  /* 0x0002000003240984 */ /* 0x0006640000000c00 */
.L_x_122:
[----:B------:R-:W-:Y:S05]  /*7300*/  BSYNC B1 ;  /* 0x0000000000017941 */ /* 0x000fea0003800000 */
.L_x_121:
[----:B--2---:R-:W-:Y:S05]  /*7310*/  VIADD R0, R25, 0x10 ;  /* 0x0000001019007836 */ /* 0x004fea0000000000 */
[----:B------:R-:W-:Y:S04]  /*7320*/  SHF.R.U32.HI R0, RZ, 0x15, R0 ;  /* 0x00000015ff007819 */ /* 0x000fe80000011600 */
[----:B------:R-:W-:Y:S11]  /*7330*/  LOP3.LUT P0, RZ, R0, 0x3, R47, 0x48, !PT ;  /* 0x0000000300ff7812 */ /* 0x000ff6000780482f */
[----:B------:R-:W-:Y:S02]  /*7340*/  @!UPT UIADD3 URZ, UPT, UPT, URZ, URZ, URZ ;  /* 0x000000fffffff290 */ /* 0x000fe4000fffe0ff */
[----:B------:R-:W-:Y:S05]  /*7350*/  @!P0 BRA `(.L_x_126) ;  /* 0x0000000000408947 */ /* 0x000fea0003800000 */
[----:B------:R-:W2:Y:S01]  /*7360*/  LDCU.64 UR8, c[0x4][0x70] ;  /* 0x01000e00ff0877ac */ /* 0x000ea20008000a00 */
[----:B---3--:R-:W-:Y:S01]  /*7370*/  MOV R3, 0x0 ;  /* 0x0000000000037802 */ /* 0x008fe20000000f00 */
[----:B------:R-:W-:Y:S02]  /*7380*/  HFMA2 R12, -RZ, RZ, 0, 5.9604644775390625e-08 ;  /* 0x00000001ff0c7431 */ /* 0x000fe400000001ff */
[----:B-1----:R-:W-:Y:S02]  /*7390*/  IMAD.MOV.U32 R8, RZ, RZ, 0x192 ;  /* 0x00000192ff087424 */ /* 0x002fe400078e00ff */
[----:B------:R-:W-:Y:S01]  /*73a0*/  IMAD.MOV.U32 R13, RZ, RZ, RZ ;  /* 0x000000ffff0d7224 */ /* 0x000fe200078e00ff */
[----:B------:R-:W1:Y:S01]  /*73b0*/  LDCU.64 UR6, c[0x4][0x78] ;  /* 0x01000f00ff0677ac */ /* 0x000e620008000a00 */
[----:B------:R-:W3:Y:S01]  /*73c0*/  LDC.64 R2, c[0x4][R3] ;  /* 0x0100000003027b82 */ /* 0x000ee20000000a00 */
[----:B------:R-:W5:Y:S01]  /*73d0*/  LDCU.64 UR4, c[0x4][0x10] ;  /* 0x01000200ff0477ac */ /* 0x000f620008000a00 */
[----:B--2---:R-:W-:Y:S01]  /*73e0*/  MOV R5, UR9 ;  /* 0x0000000900057c02 */ /* 0x004fe20008000f00 */
[----:B------:R-:W-:Y:S01]  /*73f0*/  IMAD.U32 R4, RZ, RZ, UR8 ;  /* 0x00000008ff047e24 */ /* 0x000fe2000f8e00ff */
[----:B-1----:R-:W-:Y:S01]  /*7400*/  MOV R7, UR7 ;  /* 0x0000000700077c02 */ /* 0x002fe20008000f00 */
[----:B------:R-:W-:Y:S01]  /*7410*/  IMAD.U32 R6, RZ, RZ, UR6 ;  /* 0x00000006ff067e24 */ /* 0x000fe2000f8e00ff */
[----:B-----5:R-:W-:Y:S01]  /*7420*/  MOV R11, UR5 ;  /* 0x00000005000b7c02 */ /* 0x020fe20008000f00 */
[----:B------:R-:W-:Y:S02]  /*7430*/  IMAD.U32 R10, RZ, RZ, UR4 ;  /* 0x00000004ff0a7e24 */ /* 0x000fe4000f8e00ff */
[----:B------:R-:W-:Y:S07]  /*7440*/  LEPC R20, `(.L_x_126) ;  /* 0x000000001014794e */ /* 0x000fee0000000000 */
[----:B---34-:R-:W-:Y:S05]  /*7450*/  CALL.ABS.NOINC R2 ;  /* 0x0000000002007343 */ /* 0x018fea0003c00000 */
.L_x_126:
[----:B------:R-:W-:Y:S01]  /*7460*/  ISETP.NE.AND P6, PT, R61, RZ, PT ;  /* 0x000000ff3d00720c */ /* 0x000fe20003fc5270 */
[----:B------:R-:W-:Y:S05]  /*7470*/  WARPSYNC.ALL ;  /* 0x0000000000007948 */ /* 0x000fea0003800000 */
[----:B------:R-:W-:Y:S01]  /*7480*/  R2UR UR4, R25 ;  /* 0x00000000190472ca */ /* 0x000fe200000e0000 */
[----:B---34-:R-:W-:Y:S01]  /*7490*/  HADD2.F32 R3, -RZ, R28.H0_H0 ;  /* 0x2000001cff037230 */ /* 0x018fe20000004100 */
[----:B------:R-:W-:Y:S01]  /*74a0*/  ISETP.NE.AND P0, PT, R60, RZ, PT ;  /* 0x000000ff3c00720c */ /* 0x000fe20003f05270 */
[----:B------:R-:W-:Y:S01]  /*74b0*/  HADD2.F32 R20, -RZ, R30.H0_H0 ;  /* 0x2000001eff147230 */ /* 0x000fe20000004100 */
[----:B------:R-:W-:Y:S09]  /*74c0*/  BSSY.RECONVERGENT B0, `(.L_x_127) ;  /* 0x0000058000007945 */ /* 0x000ff20003800200 */
[----:B-1----:R-:W1:Y:S02]  /*74d0*/  LDTM.x16 R4, tmem[UR4+0x10] ;  /* 0x00001004000479ee */ /* 0x002e640008240000 */
[C---:B-1----:R-:W-:Y:S01]  /*74e0*/  FMUL R0, R24.reuse, R4 ;  /* 0x0000000418007220 */ /* 0x042fe20000400000 */
[----:B------:R-:W-:Y:S02]  /*74f0*/  HADD2.F32 R4, -RZ, R28.H1_H1 ;  /* 0x3000001cff047230 */ /* 0x000fe40000004100 */
[C---:B------:R-:W-:Y:S01]  /*7500*/  FMUL R2, R24.reuse, R5 ;  /* 0x0000000518027220 */ /* 0x040fe20000400000 */
[--C-:B------:R-:W-:Y:S02]  /*7510*/  HADD2.F32 R5, -RZ, R29.reuse.H0_H0 ;  /* 0x2000001dff057230 */ /* 0x100fe40000004100 */
[C---:B------:R-:W-:Y:S01]  /*7520*/  FFMA R0, R27.reuse, R3, R0 ;  /* 0x000000031b007223 */ /* 0x040fe20000000000 */
[C---:B------:R-:W-:Y:S01]  /*7530*/  FMUL R3, R24.reuse, R6 ;  /* 0x0000000618037220 */ /* 0x040fe20000400000 */
[----:B------:R-:W-:Y:S02]  /*7540*/  HADD2.F32 R6, -RZ, R29.H1_H1 ;  /* 0x3000001dff067230 */ /* 0x000fe40000004100 */
[C---:B------:R-:W-:Y:S01]  /*7550*/  FFMA R2, R27.reuse, R4, R2 ;  /* 0x000000041b027223 */ /* 0x040fe20000000002 */
[C---:B------:R-:W-:Y:S01]  /*7560*/  FMUL R7, R24.reuse, R7 ;  /* 0x0000000718077220 */ /* 0x040fe20000400000 */
[C---:B------:R-:W-:Y:S01]  /*7570*/  FFMA R3, R27.reuse, R5, R3 ;  /* 0x000000051b037223 */ /* 0x040fe20000000003 */
[C---:B------:R-:W-:Y:S01]  /*7580*/  FMUL R4, R24.reuse, R8 ;  /* 0x0000000818047220 */ /* 0x040fe20000400000 */
[----:B------:R-:W-:Y:S01]  /*7590*/  FMUL R5, R24, R9 ;  /* 0x0000000918057220 */ /* 0x000fe20000400000 */
[----:B------:R-:W-:Y:S01]  /*75a0*/  F2FP.F16.F32.PACK_AB R32, R2, R0 ;  /* 0x000000000220723e */ /* 0x000fe200000000ff */
[C---:B------:R-:W-:Y:S01]  /*75b0*/  FFMA R7, R27.reuse, R6, R7 ;  /* 0x000000061b077223 */ /* 0x040fe20000000007 */
[----:B------:R-:W-:Y:S02]  /*75c0*/  HADD2.F32 R0, -RZ, R30.H1_H1 ;  /* 0x3000001eff007230 */ /* 0x000fe40000004100 */
[----:B------:R-:W-:Y:S01]  /*75d0*/  FFMA R4, R27, R20, R4 ;  /* 0x000000141b047223 */ /* 0x000fe20000000004 */
[--C-:B------:R-:W-:Y:S02]  /*75e0*/  HADD2.F32 R2, -RZ, R31.reuse.H0_H0 ;  /* 0x2000001fff027230 */ /* 0x100fe40000004100 */
[C---:B------:R-:W-:Y:S01]  /*75f0*/  FMUL R6, R24.reuse, R10 ;  /* 0x0000000a18067220 */ /* 0x040fe20000400000 */
[----:B------:R-:W-:Y:S01]  /*7600*/  F2FP.F16.F32.PACK_AB R33, R7, R3 ;  /* 0x000000030721723e */ /* 0x000fe200000000ff */
[----:B------:R-:W-:Y:S02]  /*7610*/  HADD2.F32 R3, -RZ, R31.H1_H1 ;  /* 0x3000001fff037230 */ /* 0x000fe40000004100 */
[C---:B------:R-:W-:Y:S01]  /*7620*/  FFMA R5, R27.reuse, R0, R5 ;  /* 0x000000001b057223 */ /* 0x040fe20000000005 */
[C---:B------:R-:W-:Y:S01]  /*7630*/  FMUL R11, R24.reuse, R11 ;  /* 0x0000000b180b7220 */ /* 0x040fe20000400000 */
[--C-:B------:R-:W-:Y:S02]  /*7640*/  HADD2.F32 R7, -RZ, R36.reuse.H0_H0 ;  /* 0x20000024ff077230 */ /* 0x100fe40000004100 */
[C---:B------:R-:W-:Y:S01]  /*7650*/  FMUL R8, R24.reuse, R12 ;  /* 0x0000000c18087220 */ /* 0x040fe20000400000 */
[----:B------:R-:W-:Y:S02]  /*7660*/  HADD2.F32 R0, -RZ, R36.H1_H1 ;  /* 0x30000024ff007230 */ /* 0x000fe40000004100 */
[C---:B------:R-:W-:Y:S01]  /*7670*/  FMUL R9, R24.reuse, R13 ;  /* 0x0000000d18097220 */ /* 0x040fe20000400000 */
[C---:B------:R-:W-:Y:S01]  /*7680*/  FFMA R6, R27.reuse, R2, R6 ;  /* 0x000000021b067223 */ /* 0x040fe20000000006 */
[C---:B------:R-:W-:Y:S01]  /*7690*/  FFMA R11, R27.reuse, R3, R11 ;  /* 0x000000031b0b7223 */ /* 0x040fe2000000000b */
[C---:B------:R-:W-:Y:S01]  /*76a0*/  FFMA R8, R27.reuse, R7, R8 ;  /* 0x000000071b087223 */ /* 0x040fe20000000008 */
[C---:B------:R-:W-:Y:S01]  /*76b0*/  FFMA R9, R27.reuse, R0, R9 ;  /* 0x000000001b097223 */ /* 0x040fe20000000009 */
[--C-:B------:R-:W-:Y:S02]  /*76c0*/  HADD2.F32 R2, -RZ, R37.reuse.H0_H0 ;  /* 0x20000025ff027230 */ /* 0x100fe40000004100 */
[C---:B------:R-:W-:Y:S01]  /*76d0*/  FMUL R10, R24.reuse, R14 ;  /* 0x0000000e180a7220 */ /* 0x040fe20000400000 */
[----:B------:R-:W-:Y:S02]  /*76e0*/  HADD2.F32 R0, -RZ, R37.H1_H1 ;  /* 0x30000025ff007230 */ /* 0x000fe40000004100 */
[C---:B------:R-:W-:Y:S01]  /*76f0*/  FMUL R15, R24.reuse, R15 ;  /* 0x0000000f180f7220 */ /* 0x040fe20000400000 */
[C---:B------:R-:W-:Y:S01]  /*7700*/  FMUL R12, R24.reuse, R16 ;  /* 0x00000010180c7220 */ /* 0x040fe20000400000 */
[C---:B------:R-:W-:Y:S01]  /*7710*/  FFMA R10, R27.reuse, R2, R10 ;  /* 0x000000021b0a7223 */ /* 0x040fe2000000000a */
[--C-:B------:R-:W-:Y:S02]  /*7720*/  HADD2.F32 R2, -RZ, R38.reuse.H0_H0 ;  /* 0x20000026ff027230 */ /* 0x100fe40000004100 */
[----:B------:R-:W-:Y:S01]  /*7730*/  FFMA R15, R27, R0, R15 ;  /* 0x000000001b0f7223 */ /* 0x000fe2000000000f */
[----:B------:R-:W-:Y:S01]  /*7740*/  HADD2.F32 R0, -RZ, R38.H1_H1 ;  /* 0x30000026ff007230 */ /* 0x000fe20000004100 */
[----:B------:R-:W-:Y:S01]  /*7750*/  F2FP.F16.F32.PACK_AB R34, R5, R4 ;  /* 0x000000040522723e */ /* 0x000fe200000000ff */
        /* <DEDUP_REMOVED lines=14> */
[----:B------:R-:W-:Y:S02]  /*7840*/  F2FP.F16.F32.PACK_AB R11, R19, R14 ;  /* 0x0000000e130b723e */ /* 0x000fe400000000ff */
[----:B------:R-:W-:Y:S02]  /*7850*/  MOV R2, UR46 ;  /* 0x0000002e00027c02 */ /* 0x000fe40008000f00 */
[----:B------:R-:W-:Y:S01]  /*7860*/  MOV R0, UR47 ;  /* 0x0000002f00007c02 */ /* 0x000fe20008000f00 */
[----:B------:R1:W-:Y:S01]  /*7870*/  STS.128 [R62+0x1200], R8 ;  /* 0x001200083e007388 */ /* 0x0003e20000000c00 */
[----:B------:R-:W-:Y:S02]  /*7880*/  @P6 LEA R2, R2, UR43, 0x3 ;  /* 0x0000002b02026c11 */ /* 0x000fe4000f8e18ff */
[----:B------:R-:W-:Y:S02]  /*7890*/  @P6 SHF.L.U32 R3, R59, 0x1f, RZ ;  /* 0x0000001f3b036819 */ /* 0x000fe400000006ff */
[----:B------:R-:W-:Y:S01]  /*78a0*/  @P6 IADD3 R2, PT, PT, R2, 0x80, RZ ;  /* 0x0000008002026810 */ /* 0x000fe20007ffe0ff */
[----:B------:R-:W-:Y:S01]  /*78b0*/  @!PT LDS RZ, [RZ] ;  /* 0x00000000fffff984 */ /* 0x000fe20000000800 */
[----:B------:R-:W-:Y:S01]  /*78c0*/  @!PT LDS RZ, [RZ] ;  /* 0x00000000fffff984 */ /* 0x000fe20000000800 */
[----:B------:R-:W-:Y:S01]  /*78d0*/  @!PT LDS RZ, [RZ] ;  /* 0x00000000fffff984 */ /* 0x000fe20000000800 */
[----:B------:R-:W-:Y:S01]  /*78e0*/  @!PT LDS RZ, [RZ] ;  /* 0x00000000fffff984 */ /* 0x000fe20000000800 */
[----:B------:R2:W-:Y:S06]  /*78f0*/  MEMBAR.ALL.CTA ;  /* 0x0000000000007992 */ /* 0x0005ec0000008000 */
[----:B--2---:R-:W2:Y:S01]  /*7900*/  FENCE.VIEW.ASYNC.S ;  /* 0x00000000000073c6 */ /* 0x004ea20000000000 */
[----:B------:R-:W-:Y:S02]  /*7910*/  @P6 PRMT R0, R0, 0x654, R2 ;  /* 0x0000065400006816 */ /* 0x000fe40000000002 */
[----:B------:R-:W-:Y:S01]  /*7920*/  LEA R2, R26, UR43, 0x3 ;  /* 0x0000002b1a027c11 */ /* 0x000fe2000f8e18ff */
[----:B--2---:R-:W-:Y:S06]  /*7930*/  BAR.SYNC.DEFER_BLOCKING 0x1, 0x80 ;  /* 0x0042000000007b1d */ /* 0x004fec0000010000 */
[----:B------:R-:W-:Y:S05]  /*7940*/  @P0 BRA `(.L_x_128) ;  /* 0x00000000003c0947 */ /* 0x000fea0003800000 */
[----:B------:R-:W2:Y:S01]  /*7950*/  LDCU.64 UR6, c[0x0][0x348] ;  /* 0x00006900ff0677ac */ /* 0x000ea20008000a00 */
[----:B------:R-:W-:Y:S02]  /*7960*/  UIADD3 UR13, UPT, UPT, UR49, 0x10, URZ ;  /* 0x00000010310d7890 */ /* 0x000fe4000fffe0ff */
[----:B------:R-:W-:Y:S01]  /*7970*/  UIADD3 UR12, UPT, UPT, UR43, 0x1200, URZ ;  /* 0x000012002b0c7890 */ /* 0x000fe2000fffe0ff */
[----:B------:R-:W-:Y:S01]  /*7980*/  UMOV UR14, UR50 ;  /* 0x00000032000e7c82 */ /* 0x000fe20008000000 */
[----:B------:R-:W-:Y:S01]  /*7990*/  UMOV UR15, UR36 ;  /* 0x00000024000f7c82 */ /* 0x000fe20008000000 */
[----:B------:R-:W-:Y:S02]  /*79a0*/  UIADD3 UR9, UPT, UPT, UR49, 0x50, URZ ;  /* 0x0000005031097890 */ /* 0x000fe4000fffe0ff */
[----:B------:R-:W-:Y:S01]  /*79b0*/  UIADD3 UR8, UPT, UPT, UR43, 0x1a00, URZ ;  /* 0x00001a002b087890 */ /* 0x000fe2000fffe0ff */
[----:B------:R-:W-:Y:S01]  /*79c0*/  UMOV UR10, UR50 ;  /* 0x00000032000a7c82 */ /* 0x000fe20008000000 */
[----:B------:R-:W-:Y:S01]  /*79d0*/  UMOV UR11, UR36 ;  /* 0x00000024000b7c82 */ /* 0x000fe20008000000 */
[----:B--2---:R-:W-:Y:S04]  /*79e0*/  UIADD3 UR4, UP0, UPT, UR6, 0x680, URZ ;  /* 0x0000068006047890 */ /* 0x004fe8000ff1e0ff */
[----:B------:R-:W-:Y:S09]  /*79f0*/  UIADD3.X UR5, UPT, UPT, URZ, UR7, URZ, UP0, !UPT ;  /* 0x00000007ff057290 */ /* 0x000ff200087fe4ff */
[----:B------:R2:W-:Y:S01]  /*7a00*/  UTMASTG.3D [UR12], [UR4] ;  /* 0x0000000c040073b5 */ /* 0x0005e20008010000 */
[----:B------:R2:W-:Y:S01]  /*7a10*/  UTMASTG.3D [UR8], [UR4] ;  /* 0x00000008040073b5 */ /* 0x0005e20008010000 */
[----:B------:R0:W-:Y:S01]  /*7a20*/  UTMACMDFLUSH ;  /* 0x00000000000079b7 */ /* 0x0001e20000000000 */
[----:B--2---:R-:W-:Y:S04]  /*7a30*/  DEPBAR.LE SB0, 0x1 ;  /* 0x000080400000791a */ /* 0x004fe80000000000 */
.L_x_128:
[----:B------:R-:W-:Y:S05]  /*7a40*/  BSYNC.RECONVERGENT B0 ;  /* 0x0000000000007941 */ /* 0x000fea0003800200 */
.L_x_127:
[----:B------:R-:W-:Y:S01]  /*7a50*/  BAR.SYNC.DEFER_BLOCKING 0x1, 0x80 ;  /* 0x0042000000007b1d */ /* 0x000fe20000010000 */
[----:B------:R-:W-:Y:S04]  /*7a60*/  UIADD3 UR4, UPT, UPT, UR46, 0x1, URZ ;  /* 0x000000012e047890 */ /* 0x000fe8000fffe0ff */
[----:B------:R-:W-:Y:S04]  /*7a70*/  UISETP.NE.AND UP0, UPT, UR4, 0x4, UPT ;  /* 0x000000040400788c */ /* 0x000fe8000bf05270 */
[----:B------:R-:W-:Y:S01]  /*7a80*/  USEL UR44, UR4, URZ, UP0 ;  /* 0x000000ff042c7287 */ /* 0x000fe20008000000 */
[----:B------:R2:W-:Y:S01]  /*7a90*/  @P6 SYNCS.ARRIVE.TRANS64.RED.A1T0 RZ, [R0+URZ], RZ ;  /* 0x000000ff00ff69a7 */ /* 0x0005e200081004ff */
[----:B------:R-:W-:Y:S01]  /*7aa0*/  BSSY B1, `(.L_x_129) ;  /* 0x0000013000017945 */ /* 0x000fe20003800000 */
[----:B------:R-:W3:Y:S02]  /*7ab0*/  @P6 SYNCS.PHASECHK.TRANS64.TRYWAIT P0, [R2+URZ+0x60], R3 ;  /* 0x00006003020065a7 */ /* 0x000ee400080011ff */
[----:B---3--:R-:W-:Y:S01]  /*7ac0*/  @P6 SEL R63, RZ, 0x1, !P0 ;  /* 0x00000001ff3f6807 */ /* 0x008fe20004000000 */
[----:B--2---:R-:W-:Y:S06]  /*7ad0*/  @!P6 BRA `(.L_x_130) ;  /* 0x00000000003ce947 */ /* 0x004fec0003800000 */
[----:B------:R-:W-:Y:S01]  /*7ae0*/  ISETP.NE.AND P1, PT, R64, RZ, PT ;  /* 0x000000ff4000720c */ /* 0x000fe20003f25270 */
[----:B------:R-:W-:Y:S01]  /*7af0*/  BSSY B0, `(.L_x_131) ;  /* 0x0000009000007945 */ /* 0x000fe20003800000 */
[----:B------:R-:W-:Y:S11]  /*7b00*/  ISETP.NE.AND P0, PT, R63, RZ, PT ;  /* 0x000000ff3f00720c */ /* 0x000ff60003f05270 */
[----:B------:R-:W-:Y:S05]  /*7b10*/  @P1 IMAD R3, R26, 0x1000, R56 ;  /* 0x000010001a031824 */ /* 0x000fea00078e0238 */
[----:B------:R-:W-:Y:S05]  /*7b20*/  @P1 IADD3 R0, PT, PT, R3, UR43, RZ ;  /* 0x0000002b03001c10 */ /* 0x000fea000fffe0ff */
[----:B------:R-:W-:Y:S01]  /*7b30*/  @P1 IMAD.IADD R0, R65, 0x1, R0 ;  /* 0x0000000141001824 */ /* 0x000fe200078e0200 */
[----:B------:R-:W-:Y:S06]  /*7b40*/  @P0 BRA `(.L_x_132) ;  /* 0x00000000000c0947 */ /* 0x000fec0003800000 */
[----:B------:R-:W-:Y:S04]  /*7b50*/  SHF.L.U32 R4, R59, 0x1f, RZ ;  /* 0x0000001f3b047819 */ /* 0x000fe800000006ff */
[----:B------:R-:W2:Y:S02]  /*7b60*/  SYNCS.PHASECHK.TRANS64.TRYWAIT P0, [R2+URZ+0x60], R4 ;  /* 0x00006004020075a7 */ /* 0x000ea400080011ff */
[----:B--2---:R-:W-:Y:S05]  /*7b70*/  @!P0 BRA `(.L_x_133) ;  /* 0x0000002000308947 */ /* 0x004fea0003800000 */
.L_x_132:
[----:B------:R-:W-:Y:S05]  /*7b80*/  BSYNC B0 ;  /* 0x0000000000007941 */ /* 0x000fea0003800000 */
.L_x_131:
[----:B------:R-:W-:Y:S02]  /*7b90*/  ISETP.NE.AND P0, PT, R64, RZ, PT ;  /* 0x000000ff4000720c */ /* 0x000fe40003f05270 */
[----:B------:R-:W-:Y:S11]  /*7ba0*/  IADD3 R26, PT, PT, R26, 0x1, RZ ;  /* 0x000000011a1a7810 */ /* 0x000ff60007ffe0ff */
[----:B------:R3:W4:Y:S04]  /*7bb0*/  @P0 LDS.128 R28, [R3+UR43+0x200] ;  /* 0x0002002b031c0984 */ /* 0x0007280008000c00 */
[----:B------:R3:W1:Y:S02]  /*7bc0*/  @P0 LDS.128 R36, [R0+0x200] ;  /* 0x0002000000240984 */ /* 0x0006640000000c00 */
.L_x_130:
[----:B------:R-:W-:Y:S05]  /*7bd0*/  BSYNC B1 ;  /* 0x0000000000017941 */ /* 0x000fea0003800000 */
.L_x_129:
[----:B---3--:R-:W-:Y:S05]  /*7be0*/  VIADD R0, R25, 0x20 ;  /* 0x0000002019007836 */ /* 0x008fea0000000000 */
[----:B------:R-:W-:Y:S04]  /*7bf0*/  SHF.R.U32.HI R0, RZ, 0x15, R0 ;  /* 0x00000015ff007819 */ /* 0x000fe80000011600 */
[----:B------:R-:W-:Y:S11]  /*7c00*/  LOP3.LUT P0, RZ, R0, 0x3, R47, 0x48, !PT ;  /* 0x0000000300ff7812 */ /* 0x000ff6000780482f */
[----:B------:R-:W-:Y:S02]  /*7c10*/  @!UPT UIADD3 URZ, UPT, UPT, URZ, URZ, URZ ;  /* 0x000000fffffff290 */ /* 0x000fe4000fffe0ff */
[----:B------:R-:W-:Y:S05]  /*7c20*/  @!P0 BRA `(.L_x_134) ;  /* 0x0000000000408947 */ /* 0x000fea0003800000 */
[----:B------:R-:W3:Y:S01]  /*7c30*/  LDCU.64 UR8, c[0x4][0x70] ;  /* 0x01000e00ff0877ac */ /* 0x000ee20008000a00 */
[----:B------:R-:W-:Y:S01]  /*7c40*/  MOV R3, 0x0 ;  /* 0x0000000000037802 */ /* 0x000fe20000000f00 */
[----:B------:R-:W-:Y:S02]  /*7c50*/  HFMA2 R12, -RZ, RZ, 0, 5.9604644775390625e-08 ;  /* 0x00000001ff0c7431 */ /* 0x000fe400000001ff */
[----:B-1----:R-:W-:Y:S02]  /*7c60*/  IMAD.MOV.U32 R8, RZ, RZ, 0x192 ;  /* 0x00000192ff087424 */ /* 0x002fe400078e00ff */
[----:B------:R-:W-:Y:S01]  /*7c70*/  IMAD.MOV.U32 R13, RZ, RZ, RZ ;  /* 0x000000ffff0d7224 */ /* 0x000fe200078e00ff */
[----:B------:R-:W1:Y:S01]  /*7c80*/  LDCU.64 UR6, c[0x4][0x78] ;  /* 0x01000f00ff0677ac */ /* 0x000e620008000a00 */
[----:B--2---:R-:W2:Y:S01]  /*7c90*/  LDC.64 R2, c[0x4][R3] ;  /* 0x0100000003027b82 */ /* 0x004ea20000000a00 */
[----:B------:R-:W5:Y:S01]  /*7ca0*/  LDCU.64 UR4, c[0x4][0x10] ;  /* 0x01000200ff0477ac */ /* 0x000f620008000a00 */
[----:B---3--:R-:W-:Y:S01]  /*7cb0*/  MOV R5, UR9 ;  /* 0x0000000900057c02 */ /* 0x008fe20008000f00 */
[----:B------:R-:W-:Y:S01]  /*7cc0*/  IMAD.U32 R4, RZ, RZ, UR8 ;  /* 0x00000008ff047e24 */ /* 0x000fe2000f8e00ff */
[----:B-1----:R-:W-:Y:S01]  /*7cd0*/  MOV R7, UR7 ;  /* 0x0000000700077c02 */ /* 0x002fe20008000f00 */
[----:B------:R-:W-:Y:S01]  /*7ce0*/  IMAD.U32 R6, RZ, RZ, UR6 ;  /* 0x00000006ff067e24 */ /* 0x000fe2000f8e00ff */
[----:B-----5:R-:W-:Y:S01]  /*7cf0*/  MOV R11, UR5 ;  /* 0x00000005000b7c02 */ /* 0x020fe20008000f00 */
[----:B------:R-:W-:Y:S02]  /*7d00*/  IMAD.U32 R10, RZ, RZ, UR4 ;  /* 0x00000004ff0a7e24 */ /* 0x000fe4000f8e00ff */
[----:B------:R-:W-:Y:S07]  /*7d10*/  LEPC R20, `(.L_x_134) ;  /* 0x000000001014794e */ /* 0x000fee0000000000 */
[----:B--2-4-:R-:W-:Y:S05]  /*7d20*/  CALL.ABS.NOINC R2 ;  /* 0x0000000002007343 */ /* 0x014fea0003c00000 */
.L_x_134:
[----:B------:R-:W-:Y:S01]  /*7d30*/  ISETP.NE.AND P6, PT, R61, RZ, PT ;  /* 0x000000ff3d00720c */ /* 0x000fe20003fc5270 */
[----:B------:R-:W-:Y:S05]  /*7d40*/  WARPSYNC.ALL ;  /* 0x0000000000007948 */ /* 0x000fea0003800000 */
[----:B------:R-:W-:Y:S01]  /*7d50*/  R2UR UR4, R25 ;  /* 0x00000000190472ca */ /* 0x000fe200000e0000 */
[----:B----4-:R-:W-:Y:S01]  /*7d60*/  HADD2.F32 R3, -RZ, R28.H0_H0 ;  /* 0x2000001cff037230 */ /* 0x010fe20000004100 */
[----:B------:R-:W-:Y:S01]  /*7d70*/  ISETP.NE.AND P0, PT, R60, RZ, PT ;  /* 0x000000ff3c00720c */ /* 0x000fe20003f05270 */
[----:B------:R-:W-:Y:S01]  /*7d80*/  HADD2.F32 R20, -RZ, R30.H0_H0 ;  /* 0x2000001eff147230 */ /* 0x000fe20000004100 */
[----:B------:R-:W-:Y:S09]  /*7d90*/  BSSY.RECONVERGENT B0, `(.L_x_135) ;  /* 0x0000058000007945 */ /* 0x000ff20003800200 */
[----:B-12---:R-:W1:Y:S02]  /*7da0*/  LDTM.x16 R4, tmem[UR4+0x20] ;  /* 0x00002004000479ee */ /* 0x006e640008240000 */
        /* <DEDUP_REMOVED lines=59> */
[----:B------:R-:W-:Y:S02]  /*8160*/  LEA R3, R26, UR43, 0x3 ;  /* 0x0000002b1a037c11 */ /* 0x000fe4000f8e18ff */
        /* <DEDUP_REMOVED lines=8> */
[----:B------:R-:W-:Y:S01]  /*81f0*/  @P6 SHF.L.U32 R2, R59, 0x1f, RZ ;  /* 0x0000001f3b026819 */ /* 0x000fe200000006ff */
        /* <DEDUP_REMOVED lines=17> */
.L_x_136:
[----:B------:R-:W-:Y:S05]  /*8310*/  BSYNC.RECONVERGENT B0 ;  /* 0x0000000000007941 */ /* 0x000fea0003800200 */
.L_x_135:
        /* <DEDUP_REMOVED lines=19> */
.L_x_140:
[----:B------:R-:W-:Y:S05]  /*8450*/  BSYNC B0 ;  /* 0x0000000000007941 */ /* 0x000fea0003800000 */
.L_x_139:
[----:B------:R-:W-:Y:S11]  /*8460*/  ISETP.NE.AND P0, PT, R64, RZ, PT ;  /* 0x000000ff4000720c */ /* 0x000ff60003f05270 */
[----:B------:R-:W-:Y:S02]  /*8470*/  @!UPT UIADD3 URZ, UPT, UPT, URZ, URZ, URZ ;  /* 0x000000fffffff290 */ /* 0x000fe4000fffe0ff */
[----:B------:R3:W4:Y:S04]  /*8480*/  @P0 LDS.128 R28, [R26+UR43+0x200] ;  /* 0x0002002b1a1c0984 */ /* 0x0007280008000c00 */
[----:B------:R3:W1:Y:S02]  /*8490*/  @P0 LDS.128 R36, [R65+0x200] ;  /* 0x0002000041240984 */ /* 0x0006640000000c00 */
.L_x_138:
[----:B------:R-:W-:Y:S05]  /*84a0*/  BSYNC B1 ;  /* 0x0000000000017941 */ /* 0x000fea0003800000 */
.L_x_137:
[----:B--2---:R-:W-:Y:S05]  /*84b0*/  VIADD R0, R25, 0x30 ;  /* 0x0000003019007836 */ /* 0x004fea0000000000 */
[----:B------:R-:W-:Y:S04]  /*84c0*/  SHF.R.U32.HI R0, RZ, 0x15, R0 ;  /* 0x00000015ff007819 */ /* 0x000fe80000011600 */
[----:B------:R-:W-:Y:S11]  /*84d0*/  LOP3.LUT P0, RZ, R0, 0x3, R47, 0x48, !PT ;  /* 0x0000000300ff7812 */ /* 0x000ff6000780482f */
[----:B------:R-:W-:Y:S02]  /*84e0*/  @!UPT UIADD3 URZ, UPT, UPT, URZ, URZ, URZ ;  /* 0x000000fffffff290 */ /* 0x000fe4000fffe0ff */
[----:B------:R-:W-:Y:S05]  /*84f0*/  @!P0 BRA `(.L_x_142) ;  /* 0x0000000000408947 */ /* 0x000fea0003800000 */
[----:B------:R-:W2:Y:S01]  /*8500*/  LDCU.64 UR8, c[0x4][0x70] ;  /* 0x01000e00ff0877ac */ /* 0x000ea20008000a00 */
[----:B------:R-:W-:Y:S01]  /*8510*/  MOV R3, 0x0 ;  /* 0x0000000000037802 */ /* 0x000fe20000000f00 */
        /* <DEDUP_REMOVED lines=14> */
.L_x_142:
[----:B------:R-:W-:Y:S01]  /*8600*/  ISETP.NE.AND P0, PT, R60, RZ, PT ;  /* 0x000000ff3c00720c */ /* 0x000fe20003f05270 */
[----:B------:R-:W-:Y:S05]  /*8610*/  WARPSYNC.ALL ;  /* 0x0000000000007948 */ /* 0x000fea0003800000 */
[----:B------:R-:W-:Y:S01]  /*8620*/  R2UR UR4, R25 ;  /* 0x00000000190472ca */ /* 0x000fe200000e0000 */
[--C-:B----4-:R-:W-:Y:S01]  /*8630*/  HADD2.F32 R20, -RZ, R28.reuse.H0_H0 ;  /* 0x2000001cff147230 */ /* 0x110fe20000004100 */
[----:B------:R-:W-:Y:S01]  /*8640*/  IADD3 R53, PT, PT, R53, 0xf0, RZ ;  /* 0x000000f035357810 */ /* 0x000fe20007ffe0ff */
[----:B------:R-:W-:Y:S01]  /*8650*/  HADD2.F32 R21, -RZ, R28.H1_H1 ;  /* 0x3000001cff157230 */ /* 0x000fe20000004100 */
[----:B------:R-:W-:Y:S01]  /*8660*/  BSSY.RECONVERGENT B0, `(.L_x_143) ;  /* 0x0000054000007945 */ /* 0x000fe20003800200 */
[--C-:B------:R-:W-:Y:S01]  /*8670*/  HADD2.F32 R25, -RZ, R29.reuse.H0_H0 ;  /* 0x2000001dff197230 */ /* 0x100fe20000004100 */
[----:B------:R-:W-:Y:S01]  /*8680*/  LOP3.LUT R53, R53, 0xfefffff8, RZ, 0xc0, !PT ;  /* 0xfefffff835357812 */ /* 0x000fe200078ec0ff */
[----:B---3--:R-:W-:Y:S02]  /*8690*/  HADD2.F32 R26, -RZ, R29.H1_H1 ;  /* 0x3000001dff1a7230 */ /* 0x008fe40000004100 */
[--C-:B------:R-:W-:Y:S02]  /*86a0*/  HADD2.F32 R28, -RZ, R30.reuse.H0_H0 ;  /* 0x2000001eff1c7230 */ /* 0x100fe40000004100 */
[----:B------:R-:W-:Y:S02]  /*86b0*/  HADD2.F32 R29, -RZ, R30.H1_H1 ;  /* 0x3000001eff1d7230 */ /* 0x000fe40000004100 */
[----:B-1----:R-:W1:Y:S01]  /*86c0*/  LDTM.x16 R4, tmem[UR4+0x30] ;  /* 0x00003004000479ee */ /* 0x002e620008240000 */
[----:B------:R-:W-:Y:S01]  /*86d0*/  NOP ;  /* 0x0000000000007918 */ /* 0x000fe20000000000 */
[----:B-1----:R1:W-:Y:S01]  /*86e0*/  SYNCS.ARRIVE.TRANS64.RED.A1T0 RZ, [R53+URZ], RZ ;  /* 0x000000ff35ff79a7 */ /* 0x0023e200081004ff */
[--C-:B------:R-:W-:Y:S02]  /*86f0*/  HADD2.F32 R30, -RZ, R31.reuse.H0_H0 ;  /* 0x2000001fff1e7230 */ /* 0x100fe40000004100 */
[----:B------:R-:W-:Y:S02]  /*8700*/  HADD2.F32 R31, -RZ, R31.H1_H1 ;  /* 0x3000001fff1f7230 */ /* 0x000fe40000004100 */
        /* <DEDUP_REMOVED lines=8> */
[C---:B------:R-:W-:Y:S01]  /*8790*/  FMUL R4, R24.reuse, R4 ;  /* 0x0000000418047220 */ /* 0x040fe20000400000 */
[C---:B------:R-:W-:Y:S01]  /*87a0*/  FMUL R5, R24.reuse, R5 ;  /* 0x0000000518057220 */ /* 0x040fe20000400000 */
[C---:B------:R-:W-:Y:S01]  /*87b0*/  FMUL R6, R24.reuse, R6 ;  /* 0x0000000618067220 */ /* 0x040fe20000400000 */
[C---:B------:R-:W-:Y:S01]  /*87c0*/  FMUL R7, R24.reuse, R7 ;  /* 0x0000000718077220 */ /* 0x040fe20000400000 */
[C---:B------:R-:W-:Y:S01]  /*87d0*/  FFMA R4, R27.reuse, R20, R4 ;  /* 0x000000141b047223 */ /* 0x040fe20000000004 */
        /* <DEDUP_REMOVED lines=15> */
[C---:B------:R-:W-:Y:S01]  /*88d0*/  FMUL R12, R24.reuse, R16 ;  /* 0x00000010180c7220 */ /* 0x040fe20000400000 */
[C---:B------:R-:W-:Y:S01]  /*88e0*/  FFMA R0, R27.reuse, R32, R0 ;  /* 0x000000201b007223 */ /* 0x040fe20000000000 */
[C---:B------:R-:W-:Y:S01]  /*88f0*/  FMUL R13, R24.reuse, R17 ;  /* 0x00000011180d7220 */ /* 0x040fe20000400000 */
[----:B------:R-:W-:Y:S01]  /*8900*/  FFMA R2, R27, R33, R2 ;  /* 0x000000211b027223 */ /* 0x000fe20000000002 */
[----:B------:R-:W-:Y:S01]  /*8910*/  F2FP.F16.F32.PACK_AB R4, R5, R4 ;  /* 0x000000040504723e */ /* 0x000fe200000000ff */
[C---:B------:R-:W-:Y:S01]  /*8920*/  FMUL R14, R24.reuse, R18 ;  /* 0x00000012180e7220 */ /* 0x040fe20000400000 */
[----:B------:R-:W-:Y:S01]  /*8930*/  FFMA R3, R27, R34, R3 ;  /* 0x000000221b037223 */ /* 0x000fe20000000003 */
[----:B------:R-:W-:Y:S01]  /*8940*/  F2FP.F16.F32.PACK_AB R5, R7, R6 ;  /* 0x000000060705723e */ /* 0x000fe200000000ff */
[----:B------:R-:W-:Y:S01]  /*8950*/  FFMA R15, R27, R35, R15 ;  /* 0x000000231b0f7223 */ /* 0x000fe2000000000f */
[----:B------:R-:W-:Y:S01]  /*8960*/  FMUL R19, R24, R19 ;  /* 0x0000001318137220 */ /* 0x000fe20000400000 */
[----:B------:R-:W-:Y:S01]  /*8970*/  F2FP.F16.F32.PACK_AB R6, R9, R8 ;  /* 0x000000080906723e */ /* 0x000fe200000000ff */
[----:B------:R-:W-:Y:S01]  /*8980*/  FFMA R12, R27, R36, R12 ;  /* 0x000000241b0c7223 */ /* 0x000fe2000000000c */
[----:B------:R-:W-:Y:S01]  /*8990*/  F2FP.F16.F32.PACK_AB R7, R11, R10 ;  /* 0x0000000a0b07723e */ /* 0x000fe200000000ff */
[C---:B------:R-:W-:Y:S01]  /*89a0*/  FFMA R13, R27.reuse, R37, R13 ;  /* 0x000000251b0d7223 */ /* 0x040fe2000000000d */
[C---:B------:R-:W-:Y:S01]  /*89b0*/  FFMA R14, R27.reuse, R38, R14 ;  /* 0x000000261b0e7223 */ /* 0x040fe2000000000e */
[----:B------:R-:W-:Y:S01]  /*89c0*/  FFMA R19, R27, R39, R19 ;  /* 0x000000271b137223 */ /* 0x000fe20000000013 */
[----:B------:R-:W-:Y:S01]  /*89d0*/  F2FP.F16.F32.PACK_AB R16, R2, R0 ;  /* 0x000000000210723e */ /* 0x000fe200000000ff */
[----:B------:R1:W-:Y:S01]  /*89e0*/  STS.128 [R56+UR43+0x3200], R4 ;  /* 0x0032000438007988 */ /* 0x0003e20008000c2b */
        /* <DEDUP_REMOVED lines=27> */
.L_x_144:
[----:B------:R-:W-:Y:S05]  /*8ba0*/  BSYNC.RECONVERGENT B0 ;  /* 0x0000000000007941 */ /* 0x000fea0003800200 */
.L_x_143:
[----:B------:R-:W-:Y:S01]  /*8bb0*/  BAR.SYNC.DEFER_BLOCKING 0x1, 0x80 ;  /* 0x0042000000007b1d */ /* 0x000fe20000010000 */
[----:B------:R-:W-:Y:S01]  /*8bc0*/  UISETP.NE.AND UP0, UPT, UR52, -0x4, UPT ;  /* 0xfffffffc3400788c */ /* 0x000fe2000bf05270 */
[----:B------:R-:W-:Y:S08]  /*8bd0*/  IADD3 R22, PT, PT, R22, 0x1, RZ ;  /* 0x0000000116167810 */ /* 0x000ff00007ffe0ff */
[----:B------:R-:W-:Y:S05]  /*8be0*/  BRA.U !UP0, `(.L_x_145) ;  /* 0x0000000108287547 */ /* 0x000fea000b800000 */
[----:B------:R-:W-:Y:S01]  /*8bf0*/  ISETP.NE.AND P0, PT, R61, RZ, PT ;  /* 0x000000ff3d00720c */ /* 0x000fe20003f05270 */
[----:B------:R-:W-:Y:S01]  /*8c00*/  IMAD.U32 R2, RZ, RZ, UR46 ;  /* 0x0000002eff027e24 */ /* 0x000fe2000f8e00ff */
[----:B------:R-:W-:Y:S01]  /*8c10*/  UIADD3 UR4, UPT, UPT, UR46, 0x1, URZ ;  /* 0x000000012e047890 */ /* 0x000fe2000fffe0ff */
[----:B------:R-:W-:Y:S03]  /*8c20*/  IMAD.U32 R0, RZ, RZ, UR47 ;  /* 0x0000002fff007e24 */ /* 0x000fe6000f8e00ff */
[----:B------:R-:W-:Y:S04]  /*8c30*/  UISETP.NE.AND UP0, UPT, UR4, 0x4, UPT ;  /* 0x000000040400788c */ /* 0x000fe8000bf05270 */
[----:B------:R-:W-:Y:S03]  /*8c40*/  USEL UR46, UR4, URZ, UP0 ;  /* 0x000000ff042e7287 */ /* 0x000fe60008000000 */
[----:B------:R-:W-:Y:S05]  /*8c50*/  @P0 LEA R2, R2, UR43, 0x3 ;  /* 0x0000002b02020c11 */ /* 0x000fea000f8e18ff */
[----:B------:R-:W-:Y:S05]  /*8c60*/  @P0 VIADD R2, R2, 0x80 ;  /* 0x0000008002020836 */ /* 0x000fea0000000000 */
[----:B------:R-:W-:Y:S04]  /*8c70*/  @P0 PRMT R0, R0, 0x654, R2 ;  /* 0x0000065400000816 */ /* 0x000fe80000000002 */
[----:B------:R2:W-:Y:S03]  /*8c80*/  @P0 SYNCS.ARRIVE.TRANS64.RED.A1T0 RZ, [R0+URZ], RZ ;  /* 0x000000ff00ff09a7 */ /* 0x0005e600081004ff */
.L_x_145:
[----:B------:R-:W-:Y:S01]  /*8c90*/  R2UR UR4, R50 ;  /* 0x00000000320472ca */ /* 0x000fe200000e0000 */
[----:B------:R-:W-:Y:S01]  /*8ca0*/  UISETP.NE.AND UP0, UPT, UR62, URZ, UPT ;  /* 0x000000ff3e00728c */ /* 0x000fe2000bf05270 */
[----:B------:R-:W-:Y:S01]  /*8cb0*/  ISETP.NE.AND P0, PT, R55, 0x2, PT ;  /* 0x000000023700780c */ /* 0x000fe20003f05270 */
[----:B------:R-:W-:Y:S01]  /*8cc0*/  UIADD3 UR24, UPT, UPT, UR37, UR63, URZ ;  /* 0x0000003f25187290 */ /* 0x000fe2000fffe0ff */
[----:B------:R-:W-:Y:S01]  /*8cd0*/  ISETP.NE.AND P1, PT, R22, 0x4, PT ;  /* 0x000000041600780c */ /* 0x000fe20003f25270 */
[----:B------:R-:W-:Y:S01]  /*8ce0*/  UIADD3 UR52, UPT, UPT, UR52, 0x4, URZ ;  /* 0x0000000434347890 */ /* 0x000fe2000fffe0ff */
[----:B------:R-:W-:Y:S01]  /*8cf0*/  SEL R2, RZ, 0x1, P0 ;  /* 0x00000001ff027807 */ /* 0x000fe20000000000 */
[----:B------:R-:W-:Y:S01]  /*8d00*/  UMOV UR36, UR61 ;  /* 0x0000003d00247c82 */ /* 0x000fe20008000000 */
[----:B--2---:R-:W-:Y:S02]  /*8d10*/  SEL R0, RZ, 0x1, P1 ;  /* 0x00000001ff007807 */ /* 0x004fe40000800000 */
[----:B------:R-:W-:Y:S02]  /*8d20*/  LOP3.LUT R57, R57, R2, RZ, 0x3c, !PT ;  /* 0x0000000239397212 */ /* 0x000fe400078e3cff */
[----:B------:R-:W-:Y:S01]  /*8d30*/  LOP3.LUT R58, R58, R0, RZ, 0x3c, !PT ;  /* 0x000000003a3a7212 */ /* 0x000fe200078e3cff */
[----:B------:R-:W-:Y:S01]  /*8d40*/  UIADD3 UR20, UPT, UPT, UR38, UR4, URZ ;  /* 0x0000000426147290 */ /* 0x000fe2000fffe0ff */
[----:B------:R-:W-:Y:S02]  /*8d50*/  SEL R55, R55, RZ, P0 ;  /* 0x000000ff37377207 */ /* 0x000fe40000000000 */
[----:B------:R-:W-:Y:S01]  /*8d60*/  SEL R22, R22, RZ, P1 ;  /* 0x000000ff16167207 */ /* 0x000fe20000800000 */
[----:B------:R-:W-:Y:S08]  /*8d70*/  BRA.U UP0, `(.L_x_146) ;  /* 0xffffffcd005c7547 */ /* 0x000ff0000b83ffff */
[----:B------:R-:W-:-:S13]  /*8d80*/  R2UR UR4, R51 ;  /* 0x00000000330472ca */ /* 0x000fda00000e0000 */
[----:B------:R-:W-:-:S09]  /*8d90*/  UISETP.NE.AND UP0, UPT, UR4, URZ, UPT ;  /* 0x000000ff0400728c */ /* 0x000fd2000bf05270 */
[----:B------:R-:W-:Y:S05]  /*8da0*/  BRA.U !UP0, `(.L_x_147) ;  /* 0x0000000108487547 */ /* 0x000fea000b800000 */
[----:B------:R-:W2:Y:S02]  /*8db0*/  LDCU.64 UR4, c[0x0][0x890] ;  /* 0x00011200ff0477ac */ /* 0x000ea40008000a00 */
[----:B--2---:R-:W-:-:S04]  /*8dc0*/  UISETP.NE.U32.AND UP0, UPT, UR4, URZ, UPT ;  /* 0x000000ff0400728c */ /* 0x004fc8000bf05070 */
[----:B------:R-:W-:-:S09]  /*8dd0*/  UISETP.NE.AND.EX UP0, UPT, UR5, URZ, UPT, UP0 ;  /* 0x000000ff0500728c */ /* 0x000fd2000bf05300 */
[----:B------:R-:W-:Y:S05]  /*8de0*/  BRA.U UP0, `(.L_x_148) ;  /* 0x00000001000c7547 */ /* 0x000fea000b800000 */
[----:B------:R-:W-:-:S13]  /*8df0*/  FSETP.NEU.AND P0, PT, R27, RZ, PT ;  /* 0x000000ff1b00720b */ /* 0x000fda0003f0d000 */
[----:B------:R-:W-:Y:S05]  /*8e00*/  @!P0 EXIT ;  /* 0x000000000000894d */ /* 0x000fea0003800000 */
[----:B------:R-:W-:Y:S05]  /*8e10*/  BRA `(.L_x_147) ;  /* 0x00000000002c7947 */ /* 0x000fea0003800000 */
.L_x_148:
[----:B------:R-:W-:Y:S01]  /*8e20*/  ISETP.NE.AND P0, PT, R54, RZ, PT ;  /* 0x000000ff3600720c */ /* 0x000fe20003f05270 */
[----:B------:R-:W-:-:S12]  /*8e30*/  BSSY.RECONVERGENT B0, `(.L_x_147) ;  /* 0x0000009000007945 */ /* 0x000fd80003800200 */
[----:B------:R-:W-:Y:S05]  /*8e40*/  @P0 BRA `(.L_x_149) ;  /* 0x0000000000140947 */ /* 0x000fea0003800000 */
[----:B------:R-:W2:Y:S02]  /*8e50*/  LDCU.64 UR4, c[0x0][0x888] ;  /* 0x00011100ff0477ac */ /* 0x000ea40008000a00 */
[----:B--2---:R-:W-:-:S04]  /*8e60*/  ISETP.NE.U32.AND P0, PT, RZ, UR4, PT ;  /* 0x00000004ff007c0c */ /* 0x004fc8000bf05070 */
[----:B------:R-:W-:-:S13]  /*8e70*/  ISETP.NE.AND.EX P0, PT, RZ, UR5, PT, P0 ;  /* 0x00000005ff007c0c */ /* 0x000fda000bf05300 */
[----:B------:R-:W-:Y:S05]  /*8e80*/  @!P0 EXIT ;  /* 0x000000000000894d */ /* 0x000fea0003800000 */
[----:B------:R-:W-:Y:S05]  /*8e90*/  BRA `(.L_x_150) ;  /* 0x0000000000087947 */ /* 0x000fea0003800000 */
.L_x_149:
[----:B------:R-:W-:-:S13]  /*8ea0*/  FSETP.NEU.AND P0, PT, R27, RZ, PT ;  /* 0x000000ff1b00720b */ /* 0x000fda0003f0d000 */
[----:B------:R-:W-:Y:S05]  /*8eb0*/  @!P0 EXIT ;  /* 0x000000000000894d */ /* 0x000fea0003800000 */
.L_x_150:
[----:B------:R-:W-:Y:S05]  /*8ec0*/  BSYNC.RECONVERGENT B0 ;  /* 0x0000000000007941 */ /* 0x000fea0003800200 */
.L_x_147:
[----:B------:R-:W-:Y:S01]  /*8ed0*/  ULEA UR4, UR46, UR43, 0x3 ;  /* 0x0000002b2e047291 */ /* 0x000fe2000f8e18ff */
[----:B------:R-:W-:-:S04]  /*8ee0*/  DEPBAR.LE SB0, 0x0 ;  /* 0x000080000000791a */ /* 0x000fc80000000000 */
[----:B------:R-:W-:-:S04]  /*8ef0*/  UIADD3 UR4, UPT, UPT, UR4, 0x80, URZ ;  /* 0x0000008004047890 */ /* 0x000fc8000fffe0ff */
[----:B------:R-:W-:-:S09]  /*8f00*/  UPRMT UR4, UR47, 0x654, UR4 ;  /* 0x000006542f047896 */ /* 0x000fd20008000004 */
[----:B------:R-:W-:Y:S01]  /*8f10*/  SYNCS.ARRIVE.TRANS64.RED.A1T0 RZ, [UR4], RZ ;  /* 0x000000ffffff79a7 */ /* 0x000fe20008100404 */
[----:B------:R-:W-:Y:S05]  /*8f20*/  EXIT ;  /* 0x000000000000794d */ /* 0x000fea0003800000 */
.L_x_24:
[----:B--2---:R2:W3:Y:S02]  /*8f30*/  SYNCS.PHASECHK.TRANS64.TRYWAIT P0, [R0+URZ+0x120], R2 ;  /* 0x00012002000075a7 */ /* 0x0044e400080011ff */
[----:B---3--:R-:W-:Y:S05]  /*8f40*/  @!P0 NANOSLEEP.SYNCS 0x989680 ;  /* 0x009896800000895d */ /* 0x008fea0003900000 */
[----:B------:R-:W3:Y:S02]  /*8f50*/  @!P0 SYNCS.PHASECHK.TRANS64 P0, [R0+URZ+0x120], R2 ;  /* 0x00012002000085a7 */ /* 0x000ee400080010ff */
[----:B---3--:R-:W-:Y:S05]  /*8f60*/  @!P0 BRA `(.L_x_24) ;  /* 0xfffffffc00f08947 */ /* 0x008fea000383ffff */
[----:B------:R-:W-:Y:S05]  /*8f70*/  BRA `(.L_x_151) ;  /* 0xffffff8800b87947 */ /* 0x000fea000383ffff */
.L_x_27:
[----:B-1----:R-:W-:-:S07]  /*8f80*/  MOV R0, UR33 ;  /* 0x0000002100007c02 */ /* 0x002fce0008000f00 */
.L_x_152:
[----:B-1----:R1:W2:Y:S02]  /*8f90*/  SYNCS.PHASECHK.TRANS64.TRYWAIT P0, [R0+URZ+0x30], R3 ;  /* 0x00003003000075a7 */ /* 0x0022a400080011ff */
[----:B--2---:R-:W-:Y:S05]  /*8fa0*/  @!P0 NANOSLEEP.SYNCS 0x989680 ;  /* 0x009896800000895d */ /* 0x004fea0003900000 */
[----:B------:R-:W2:Y:S02]  /*8fb0*/  @!P0 SYNCS.PHASECHK.TRANS64 P0, [R0+URZ+0x30], R3 ;  /* 0x00003003000085a7 */ /* 0x000ea400080010ff */
[----:B--2---:R-:W-:Y:S05]  /*8fc0*/  @!P0 BRA `(.L_x_152) ;  /* 0xfffffffc00f08947 */ /* 0x004fea000383ffff */
[----:B------:R-:W-:Y:S05]  /*8fd0*/  BRA `(.L_x_26) ;  /* 0xffffff8c00107947 */ /* 0x000fea000383ffff */
.L_x_34:
[----:B-1----:R-:W-:-:S07]  /*8fe0*/  MOV R0, UR17 ;  /* 0x0000001100007c02 */ /* 0x002fce0008000f00 */
.L_x_153:
[----:B-1----:R1:W2:Y:S02]  /*8ff0*/  SYNCS.PHASECHK.TRANS64.TRYWAIT P0, [R0+URZ+0x30], R3 ;  /* 0x00003003000075a7 */ /* 0x0022a400080011ff */
[----:B--2---:R-:W-:Y:S05]  /*9000*/  @!P0 NANOSLEEP.SYNCS 0x989680 ;  /* 0x009896800000895d */ /* 0x004fea0003900000 */
[----:B------:R-:W2:Y:S02]  /*9010*/  @!P0 SYNCS.PHASECHK.TRANS64 P0, [R0+URZ+0x30], R3 ;  /* 0x00003003000085a7 */ /* 0x000ea400080010ff */
[----:B--2---:R-:W-:Y:S05]  /*9020*/  @!P0 BRA `(.L_x_153) ;  /* 0xfffffffc00f08947 */ /* 0x004fea000383ffff */
[----:B------:R-:W-:Y:S05]  /*9030*/  BRA `(.L_x_33) ;  /* 0xffffff8c00d07947 */ /* 0x000fea000383ffff */
.L_x_39:
[----:B-1----:R1:W2:Y:S02]  /*9040*/  SYNCS.PHASECHK.TRANS64.TRYWAIT P0, [R3+URZ+0xb0], R0 ;  /* 0x0000b000030075a7 */ /* 0x0022a400080011ff */
[----:B--2---:R-:W-:Y:S05]  /*9050*/  @!P0 NANOSLEEP.SYNCS 0x989680 ;  /* 0x009896800000895d */ /* 0x004fea0003900000 */
[----:B------:R-:W2:Y:S02]  /*9060*/  @!P0 SYNCS.PHASECHK.TRANS64 P0, [R3+URZ+0xb0], R0 ;  /* 0x0000b000030085a7 */ /* 0x000ea400080010ff */
[----:B--2---:R-:W-:Y:S05]  /*9070*/  @!P0 BRA `(.L_x_39) ;  /* 0xfffffffc00f08947 */ /* 0x004fea000383ffff */
[----:B------:R-:W-:Y:S05]  /*9080*/  BRA `(.L_x_154) ;  /* 0xffffff9000787947 */ /* 0x000fea000383ffff */
.L_x_43:
[----:B------:R-:W-:-:S07]  /*9090*/  MOV R0, UR4 ;  /* 0x0000000400007c02 */ /* 0x000fce0008000f00 */
.L_x_155:
[----:B-1----:R1:W2:Y:S02]  /*90a0*/  SYNCS.PHASECHK.TRANS64.TRYWAIT P0, [R0+URZ], R2 ;  /* 0x00000002000075a7 */ /* 0x0022a400080011ff */
[----:B--2---:R-:W-:Y:S05]  /*90b0*/  @!P0 NANOSLEEP.SYNCS 0x989680 ;  /* 0x009896800000895d */ /* 0x004fea0003900000 */
[----:B------:R-:W2:Y:S02]  /*90c0*/  @!P0 SYNCS.PHASECHK.TRANS64 P0, [R0+URZ], R2 ;  /* 0x00000002000085a7 */ /* 0x000ea400080010ff */
[----:B--2---:R-:W-:Y:S05]  /*90d0*/  @!P0 BRA `(.L_x_155) ;  /* 0xfffffffc00f08947 */ /* 0x004fea000383ffff */
[----:B------:R-:W-:Y:S05]  /*90e0*/  BRA `(.L_x_156) ;  /* 0xffffff9800207947 */ /* 0x000fea000383ffff */
.L_x_44:
[----:B------:R-:W-:-:S07]  /*90f0*/  MOV R0, UR5 ;  /* 0x0000000500007c02 */ /* 0x000fce0008000f00 */
.L_x_157:
[----:B-1----:R1:W2:Y:S02]  /*9100*/  SYNCS.PHASECHK.TRANS64.TRYWAIT P0, [R0+URZ], R3 ;  /* 0x00000003000075a7 */ /* 0x0022a400080011ff */
[----:B--2---:R-:W-:Y:S05]  /*9110*/  @!P0 NANOSLEEP.SYNCS 0x989680 ;  /* 0x009896800000895d */ /* 0x004fea0003900000 */
[----:B------:R-:W2:Y:S02]  /*9120*/  @!P0 SYNCS.PHASECHK.TRANS64 P0, [R0+URZ], R3 ;  /* 0x00000003000085a7 */ /* 0x000ea400080010ff */
[----:B--2---:R-:W-:Y:S05]  /*9130*/  @!P0 BRA `(.L_x_157) ;  /* 0xfffffffc00f08947 */ /* 0x004fea000383ffff */
[----:B------:R-:W-:Y:S05]  /*9140*/  BRA `(.L_x_158) ;  /* 0xffffff98002c7947 */ /* 0x000fea000383ffff */
.L_x_45:
[----:B------:R-:W-:-:S07]  /*9150*/  MOV R0, UR5 ;  /* 0x0000000500007c02 */ /* 0x000fce0008000f00 */
.L_x_159:
[----:B-1----:R1:W2:Y:S02]  /*9160*/  SYNCS.PHASECHK.TRANS64.TRYWAIT P0, [R0+URZ], R3 ;  /* 0x00000003000075a7 */ /* 0x0022a400080011ff */
[----:B--2---:R-:W-:Y:S05]  /*9170*/  @!P0 NANOSLEEP.SYNCS 0x989680 ;  /* 0x009896800000895d */ /* 0x004fea0003900000 */
[----:B------:R-:W2:Y:S02]  /*9180*/  @!P0 SYNCS.PHASECHK.TRANS64 P0, [R0+URZ], R3 ;  /* 0x00000003000085a7 */ /* 0x000ea400080010ff */
[----:B--2---:R-:W-:Y:S05]  /*9190*/  @!P0 BRA `(.L_x_159) ;  /* 0xfffffffc00f08947 */ /* 0x004fea000383ffff */
[----:B------:R-:W-:Y:S05]  /*91a0*/  BRA `(.L_x_160) ;  /* 0xffffff9800387947 */ /* 0x000fea000383ffff */
.L_x_46:
[----:B------:R-:W-:-:S07]  /*91b0*/  MOV R0, UR5 ;  /* 0x0000000500007c02 */ /* 0x000fce0008000f00 */
.L_x_161:
[----:B-1----:R1:W2:Y:S02]  /*91c0*/  SYNCS.PHASECHK.TRANS64.TRYWAIT P0, [R0+URZ], R3 ;  /* 0x00000003000075a7 */ /* 0x0022a400080011ff */
[----:B--2---:R-:W-:Y:S05]  /*91d0*/  @!P0 NANOSLEEP.SYNCS 0x989680 ;  /* 0x009896800000895d */ /* 0x004fea0003900000 */
[----:B------:R-:W2:Y:S02]  /*91e0*/  @!P0 SYNCS.PHASECHK.TRANS64 P0, [R0+URZ], R3 ;  /* 0x00000003000085a7 */ /* 0x000ea400080010ff */
[----:B--2---:R-:W-:Y:S05]  /*91f0*/  @!P0 BRA `(.L_x_161) ;  /* 0xfffffffc00f08947 */ /* 0x004fea000383ffff */
[----:B------:R-:W-:Y:S05]  /*9200*/  BRA `(.L_x_162) ;  /* 0xffffff9800447947 */ /* 0x000fea000383ffff */
.L_x_47:
[----:B------:R-:W-:-:S07]  /*9210*/  MOV R0, UR5 ;  /* 0x0000000500007c02 */ /* 0x000fce0008000f00 */
.L_x_163:
[----:B-1----:R1:W2:Y:S02]  /*9220*/  SYNCS.PHASECHK.TRANS64.TRYWAIT P0, [R0+URZ], R3 ;  /* 0x00000003000075a7 */ /* 0x0022a400080011ff */
[----:B--2---:R-:W-:Y:S05]  /*9230*/  @!P0 NANOSLEEP.SYNCS 0x989680 ;  /* 0x009896800000895d */ /* 0x004fea0003900000 */
[----:B------:R-:W2:Y:S02]  /*9240*/  @!P0 SYNCS.PHASECHK.TRANS64 P0, [R0+URZ], R3 ;  /* 0x00000003000085a7 */ /* 0x000ea400080010ff */
[----:B--2---:R-:W-:Y:S05]  /*9250*/  @!P0 BRA `(.L_x_163) ;  /* 0xfffffffc00f08947 */ /* 0x004fea000383ffff */
[----:B------:R-:W-:Y:S05]  /*9260*/  BRA `(.L_x_164) ;  /* 0xffffff9800507947 */ /* 0x000fea000383ffff */
.L_x_50:
[----:B-1----:R1:W2:Y:S02]  /*9270*/  SYNCS.PHASECHK.TRANS64.TRYWAIT P0, [R2+URZ+0x110], R4 ;  /* 0x00011004020075a7 */ /* 0x0022a400080011ff */
[----:B--2---:R-:W-:Y:S05]  /*9280*/  @!P0 NANOSLEEP.SYNCS 0x989680 ;  /* 0x009896800000895d */ /* 0x004fea0003900000 */
[----:B------:R-:W2:Y:S02]  /*9290*/  @!P0 SYNCS.PHASECHK.TRANS64 P0, [R2+URZ+0x110], R4 ;  /* 0x00011004020085a7 */ /* 0x000ea400080010ff */
[----:B--2---:R-:W-:Y:S05]  /*92a0*/  @!P0 BRA `(.L_x_50) ;  /* 0xfffffffc00f08947 */ /* 0x004fea000383ffff */
[----:B------:R-:W-:Y:S05]  /*92b0*/  BRA `(.L_x_165) ;  /* 0xffffff9800ac7947 */ /* 0x000fea000383ffff */
.L_x_51:
[----:B------:R-:W-:-:S07]  /*92c0*/  MOV R2, UR4 ;  /* 0x0000000400027c02 */ /* 0x000fce0008000f00 */
.L_x_166:
[----:B-1----:R1:W2:Y:S02]  /*92d0*/  SYNCS.PHASECHK.TRANS64.TRYWAIT P0, [R2+URZ+0xc0], R5 ;  /* 0x0000c005020075a7 */ /* 0x0022a400080011ff */
[----:B--2---:R-:W-:Y:S05]  /*92e0*/  @!P0 NANOSLEEP.SYNCS 0x989680 ;  /* 0x009896800000895d */ /* 0x004fea0003900000 */
[----:B------:R-:W2:Y:S02]  /*92f0*/  @!P0 SYNCS.PHASECHK.TRANS64 P0, [R2+URZ+0xc0], R5 ;  /* 0x0000c005020085a7 */ /* 0x000ea400080010ff */
[----:B--2---:R-:W-:Y:S05]  /*9300*/  @!P0 BRA `(.L_x_166) ;  /* 0xfffffffc00f08947 */ /* 0x004fea000383ffff */
[----:B------:R-:W-:Y:S05]  /*9310*/  BRA `(.L_x_167) ;  /* 0xffffff9800bc7947 */ /* 0x000fea000383ffff */
.L_x_52:
[----:B-1----:R1:W2:Y:S02]  /*9320*/  SYNCS.PHASECHK.TRANS64.TRYWAIT P1, [R2+URZ+0xb0], R4 ;  /* 0x0000b004020075a7 */ /* 0x0022a400080211ff */
[----:B--2---:R-:W-:Y:S05]  /*9330*/  @!P1 NANOSLEEP.SYNCS 0x989680 ;  /* 0x009896800000995d */ /* 0x004fea0003900000 */
[----:B------:R-:W2:Y:S02]  /*9340*/  @!P1 SYNCS.PHASECHK.TRANS64 P1, [R2+URZ+0xb0], R4 ;  /* 0x0000b004020095a7 */ /* 0x000ea400080210ff */
[----:B--2---:R-:W-:Y:S05]  /*9350*/  @!P1 BRA `(.L_x_52) ;  /* 0xfffffffc00f09947 */ /* 0x004fea000383ffff */
[----:B------:R-:W-:Y:S05]  /*9360*/  BRA `(.L_x_168) ;  /* 0xffffff9800ec7947 */ /* 0x000fea000383ffff */
.L_x_55:
[----:B------:R-:W-:-:S07]  /*9370*/  MOV R0, UR4 ;  /* 0x0000000400007c02 */ /* 0x000fce0008000f00 */
.L_x_169:
[----:B-1----:R1:W2:Y:S02]  /*9380*/  SYNCS.PHASECHK.TRANS64.TRYWAIT P0, [R0+URZ+0xc0], R2 ;  /* 0x0000c002000075a7 */ /* 0x0022a400080011ff */
[----:B--2---:R-:W-:Y:S05]  /*9390*/  @!P0 NANOSLEEP.SYNCS 0x989680 ;  /* 0x009896800000895d */ /* 0x004fea0003900000 */
[----:B------:R-:W2:Y:S02]  /*93a0*/  @!P0 SYNCS.PHASECHK.TRANS64 P0, [R0+URZ+0xc0], R2 ;  /* 0x0000c002000085a7 */ /* 0x000ea400080010ff */
[----:B--2---:R-:W-:Y:S05]  /*93b0*/  @!P0 BRA `(.L_x_169) ;  /* 0xfffffffc00f08947 */ /* 0x004fea000383ffff */
[----:B------:R-:W-:Y:S05]  /*93c0*/  BRA `(.L_x_54) ;  /* 0xffffff9c00407947 */ /* 0x000fea000383ffff */
.L_x_64:
[----:B-1----:R-:W-:-:S04]  /*93d0*/  MOV R5, UR5 ;  /* 0x0000000500057c02 */ /* 0x002fc80008000f00 */
[----:B------:R1:W2:Y:S03]  /*93e0*/  SYNCS.PHASECHK.TRANS64.TRYWAIT P0, [R5+URZ+0x8], R6 ;  /* 0x00000806050075a7 */ /* 0x0002a600080011ff */
[----:B--2---:R-:W-:Y:S05]  /*93f0*/  @!P0 NANOSLEEP.SYNCS 0x989680 ;  /* 0x009896800000895d */ /* 0x004fea0003900000 */
[----:B------:R-:W2:Y:S02]  /*9400*/  @!P0 SYNCS.PHASECHK.TRANS64 P0, [R5+URZ+0x8], R6 ;  /* 0x00000806050085a7 */ /* 0x000ea400080010ff */
[----:B--2---:R-:W-:Y:S05]  /*9410*/  @!P0 BRA `(.L_x_64) ;  /* 0xfffffffc00ec8947 */ /* 0x004fea000383ffff */
[----:B------:R-:W-:Y:S05]  /*9420*/  BRA `(.L_x_63) ;  /* 0xffffff9c00f47947 */ /* 0x000fea000383ffff */
.L_x_66:
[----:B------:R-:W-:Y:S01]  /*9430*/  BSSY B0, `(.L_x_170) ;  /* 0x0000006000007945 */ /* 0x000fe20003800000 */
[----:B------:R-:W-:-:S07]  /*9440*/  MOV R15, 0xffffffff ;  /* 0xffffffff000f7802 */ /* 0x000fce0000000f00 */
[----:B-1---5:R-:W-:Y:S05]  /*9450*/  WARPSYNC.COLLECTIVE R15, `(.L_x_171) ;  /* 0x000000000f0c7348 */ /* 0x022fea0003c00000 */
[----:B------:R-:W-:Y:S02]  /*9460*/  ELECT P6, UR79, PT ;  /* 0x00000000004f782f */ /* 0x000fe400038c0000 */
[----:B------:R-:W-:Y:S01]  /*9470*/  MOV R14, UR79 ;  /* 0x0000004f000e7c02 */ /* 0x000fe20008000f00 */
[----:B-1---5:R-:W-:Y:S10]  /*9480*/  ENDCOLLECTIVE ;  /* 0x000000000000791b */ /* 0x022ff40003800000 */
.L_x_171:
[----:B------:R-:W-:Y:S05]  /*9490*/  BSYNC B0 ;  /* 0x0000000000007941 */ /* 0x000fea0003800000 */
.L_x_170:
[----:B------:R-:W-:Y:S05]  /*94a0*/  BRA `(.L_x_172) ;  /* 0xffffffa000247947 */ /* 0x000fea000383ffff */
.L_x_68:
[----:B-1----:R-:W-:-:S04]  /*94b0*/  MOV R0, UR5 ;  /* 0x0000000500007c02 */ /* 0x002fc80008000f00 */
[----:B------:R1:W2:Y:S03]  /*94c0*/  SYNCS.PHASECHK.TRANS64.TRYWAIT P0, [R0+URZ+0x8], R4 ;  /* 0x00000804000075a7 */ /* 0x0002a600080011ff */
[----:B--2---:R-:W-:Y:S05]  /*94d0*/  @!P0 NANOSLEEP.SYNCS 0x989680 ;  /* 0x009896800000895d */ /* 0x004fea0003900000 */
[----:B------:R-:W2:Y:S02]  /*94e0*/  @!P0 SYNCS.PHASECHK.TRANS64 P0, [R0+URZ+0x8], R4 ;  /* 0x00000804000085a7 */ /* 0x000ea400080010ff */
[----:B--2---:R-:W-:Y:S05]  /*94f0*/  @!P0 BRA `(.L_x_68) ;  /* 0xfffffffc00ec8947 */ /* 0x004fea000383ffff */
[----:B------:R-:W-:Y:S05]  /*9500*/  BRA `(.L_x_67) ;  /* 0xffffffa000287947 */ /* 0x000fea000383ffff */
.L_x_69:
[----:B-1----:R1:W2:Y:S02]  /*9510*/  SYNCS.PHASECHK.TRANS64.TRYWAIT P0, [R0+URZ+0xb0], R4 ;  /* 0x0000b004000075a7 */ /* 0x0022a400080011ff */
[----:B--2---:R-:W-:Y:S05]  /*9520*/  @!P0 NANOSLEEP.SYNCS 0x989680 ;  /* 0x009896800000895d */ /* 0x004fea0003900000 */
[----:B------:R-:W2:Y:S02]  /*9530*/  @!P0 SYNCS.PHASECHK.TRANS64 P0, [R0+URZ+0xb0], R4 ;  /* 0x0000b004000085a7 */ /* 0x000ea400080010ff */
[----:B--2---:R-:W-:Y:S05]  /*9540*/  @!P0 BRA `(.L_x_69) ;  /* 0xfffffffc00f08947 */ /* 0x004fea000383ffff */
[----:B------:R-:W-:Y:S05]  /*9550*/  BRA `(.L_x_173) ;  /* 0xffffffa400107947 */ /* 0x000fea000383ffff */
.L_x_71:
[----:B------:R-:W-:-:S07]  /*9560*/  MOV R0, UR31 ;  /* 0x0000001f00007c02 */ /* 0x000fce0008000f00 */
.L_x_174:
[----:B-1----:R1:W2:Y:S02]  /*9570*/  SYNCS.PHASECHK.TRANS64.TRYWAIT P0, [R0+URZ+0xf0], R4 ;  /* 0x0000f004000075a7 */ /* 0x0022a400080011ff */
[----:B--2---:R-:W-:Y:S05]  /*9580*/  @!P0 NANOSLEEP.SYNCS 0x989680 ;  /* 0x009896800000895d */ /* 0x004fea0003900000 */
[----:B------:R-:W2:Y:S02]  /*9590*/  @!P0 SYNCS.PHASECHK.TRANS64 P0, [R0+URZ+0xf0], R4 ;  /* 0x0000f004000085a7 */ /* 0x000ea400080010ff */
[----:B--2---:R-:W-:Y:S05]  /*95a0*/  @!P0 BRA `(.L_x_174) ;  /* 0xfffffffc00f08947 */ /* 0x004fea000383ffff */
[----:B------:R-:W-:Y:S05]  /*95b0*/  BRA `(.L_x_175) ;  /* 0xffffffa4005c7947 */ /* 0x000fea000383ffff */
.L_x_74:
[----:B------:R-:W-:Y:S07]  /*95c0*/  MOV R0, UR5 ;  /* 0x0000000500007c02 */ /* 0x000fee0008000f00 */
.L_x_176:
[----:B-1----:R1:W2:Y:S02]  /*95d0*/  SYNCS.PHASECHK.TRANS64.TRYWAIT P0, [R0+URZ], R4 ;  /* 0x00000004000075a7 */ /* 0x0022a400080011ff */
[----:B--2---:R-:W-:Y:S05]  /*95e0*/  @!P0 NANOSLEEP.SYNCS 0x989680 ;  /* 0x009896800000895d */ /* 0x004fea0003900000 */
[----:B------:R-:W2:Y:S02]  /*95f0*/  @!P0 SYNCS.PHASECHK.TRANS64 P0, [R0+URZ], R4 ;  /* 0x00000004000085a7 */ /* 0x000ea400080010ff */
[----:B--2---:R-:W-:Y:S05]  /*9600*/  @!P0 BRA `(.L_x_176) ;  /* 0xfffffffc00f08947 */ /* 0x004fea000383ffff */
[----:B------:R-:W-:Y:S05]  /*9610*/  BRA `(.L_x_73) ;  /* 0xffffffa400707947 */ /* 0x000fea000383ffff */
.L_x_78:
[----:B-1----:R-:W-:-:S07]  /*9620*/  MOV R0, UR4 ;  /* 0x0000000400007c02 */ /* 0x002fce0008000f00 */
.L_x_177:
[----:B-1----:R1:W2:Y:S02]  /*9630*/  SYNCS.PHASECHK.TRANS64.TRYWAIT P0, [R0+URZ], R2 ;  /* 0x00000002000075a7 */ /* 0x0022a400080011ff */
[----:B--2---:R-:W-:Y:S05]  /*9640*/  @!P0 NANOSLEEP.SYNCS 0x989680 ;  /* 0x009896800000895d */ /* 0x004fea0003900000 */
[----:B------:R-:W2:Y:S02]  /*9650*/  @!P0 SYNCS.PHASECHK.TRANS64 P0, [R0+URZ], R2 ;  /* 0x00000002000085a7 */ /* 0x000ea400080010ff */
[----:B--2---:R-:W-:Y:S05]  /*9660*/  @!P0 BRA `(.L_x_177) ;  /* 0xfffffffc00f08947 */ /* 0x004fea000383ffff */
[----:B------:R-:W-:Y:S05]  /*9670*/  BRA `(.L_x_178) ;  /* 0xffffffa800647947 */ /* 0x000fea000383ffff */
.L_x_79:
[----:B------:R-:W-:-:S07]  /*9680*/  MOV R0, UR5 ;  /* 0x0000000500007c02 */ /* 0x000fce0008000f00 */
.L_x_179:
[----:B-1----:R1:W2:Y:S02]  /*9690*/  SYNCS.PHASECHK.TRANS64.TRYWAIT P0, [R0+URZ], R3 ;  /* 0x00000003000075a7 */ /* 0x0022a400080011ff */
[----:B--2---:R-:W-:Y:S05]  /*96a0*/  @!P0 NANOSLEEP.SYNCS 0x989680 ;  /* 0x009896800000895d */ /* 0x004fea0003900000 */
[----:B------:R-:W2:Y:S02]  /*96b0*/  @!P0 SYNCS.PHASECHK.TRANS64 P0, [R0+URZ], R3 ;  /* 0x00000003000085a7 */ /* 0x000ea400080010ff */
[----:B--2---:R-:W-:Y:S05]  /*96c0*/  @!P0 BRA `(.L_x_179) ;  /* 0xfffffffc00f08947 */ /* 0x004fea000383ffff */
[----:B------:R-:W-:Y:S05]  /*96d0*/  BRA `(.L_x_180) ;  /* 0xffffffa800707947 */ /* 0x000fea000383ffff */
.L_x_80:
[----:B------:R-:W-:-:S07]  /*96e0*/  MOV R0, UR5 ;  /* 0x0000000500007c02 */ /* 0x000fce0008000f00 */
.L_x_181:
[----:B-1----:R1:W2:Y:S02]  /*96f0*/  SYNCS.PHASECHK.TRANS64.TRYWAIT P0, [R0+URZ], R3 ;  /* 0x00000003000075a7 */ /* 0x0022a400080011ff */
[----:B--2---:R-:W-:Y:S05]  /*9700*/  @!P0 NANOSLEEP.SYNCS 0x989680 ;  /* 0x009896800000895d */ /* 0x004fea0003900000 */
[----:B------:R-:W2:Y:S02]  /*9710*/  @!P0 SYNCS.PHASECHK.TRANS64 P0, [R0+URZ], R3 ;  /* 0x00000003000085a7 */ /* 0x000ea400080010ff */
[----:B--2---:R-:W-:Y:S05]  /*9720*/  @!P0 BRA `(.L_x_181) ;  /* 0xfffffffc00f08947 */ /* 0x004fea000383ffff */
[----:B------:R-:W-:Y:S05]  /*9730*/  BRA `(.L_x_182) ;  /* 0xffffffa8007c7947 */ /* 0x000fea000383ffff */
.L_x_83:
[----:B------:R-:W-:-:S07]  /*9740*/  MOV R0, UR26 ;  /* 0x0000001a00007c02 */ /* 0x000fce0008000f00 */
.L_x_183:
[----:B-1----:R1:W2:Y:S02]  /*9750*/  SYNCS.PHASECHK.TRANS64.TRYWAIT P1, [R0+URZ+0x130], R2 ;  /* 0x00013002000075a7 */ /* 0x0022a400080211ff */
[----:B--2---:R-:W-:Y:S05]  /*9760*/  @!P1 NANOSLEEP.SYNCS 0x989680 ;  /* 0x009896800000995d */ /* 0x004fea0003900000 */
[----:B------:R-:W2:Y:S02]  /*9770*/  @!P1 SYNCS.PHASECHK.TRANS64 P1, [R0+URZ+0x130], R2 ;  /* 0x00013002000095a7 */ /* 0x000ea400080210ff */
[----:B--2---:R-:W-:Y:S05]  /*9780*/  @!P1 BRA `(.L_x_183) ;  /* 0xfffffffc00f09947 */ /* 0x004fea000383ffff */
[----:B------:R-:W-:Y:S05]  /*9790*/  BRA `(.L_x_184) ;  /* 0xffffffa800c87947 */ /* 0x000fea000383ffff */
.L_x_88:
[----:B--2---:R2:W3:Y:S02]  /*97a0*/  SYNCS.PHASECHK.TRANS64.TRYWAIT P0, [R12+URZ+0xb0], R0 ;  /* 0x0000b0000c0075a7 */ /* 0x0044e400080011ff */
[----:B---3--:R-:W-:Y:S05]  /*97b0*/  @!P0 NANOSLEEP.SYNCS 0x989680 ;  /* 0x009896800000895d */ /* 0x008fea0003900000 */
[----:B------:R-:W3:Y:S02]  /*97c0*/  @!P0 SYNCS.PHASECHK.TRANS64 P0, [R12+URZ+0xb0], R0 ;  /* 0x0000b0000c0085a7 */ /* 0x000ee400080010ff */
[----:B---3--:R-:W-:Y:S05]  /*97d0*/  @!P0 BRA `(.L_x_88) ;  /* 0xfffffffc00f08947 */ /* 0x008fea000383ffff */
[----:B------:R-:W-:Y:S05]  /*97e0*/  BRA `(.L_x_185) ;  /* 0xffffffac00f07947 */ /* 0x000fea000383ffff */
.L_x_91:
[----:B-1----:R-:W-:Y:S07]  /*97f0*/  MOV R0, UR21 ;  /* 0x0000001500007c02 */ /* 0x002fee0008000f00 */
.L_x_186:
[----:B-1----:R1:W2:Y:S02]  /*9800*/  SYNCS.PHASECHK.TRANS64.TRYWAIT P2, [R0+URZ+0xa8], R6 ;  /* 0x0000a806000075a7 */ /* 0x0022a400080411ff */
[----:B--2---:R-:W-:Y:S05]  /*9810*/  @!P2 NANOSLEEP.SYNCS 0x989680 ;  /* 0x009896800000a95d */ /* 0x004fea0003900000 */
[----:B------:R-:W2:Y:S02]  /*9820*/  @!P2 SYNCS.PHASECHK.TRANS64 P2, [R0+URZ+0xa8], R6 ;  /* 0x0000a8060000a5a7 */ /* 0x000ea400080410ff */
[----:B--2---:R-:W-:Y:S05]  /*9830*/  @!P2 BRA `(.L_x_186) ;  /* 0xfffffffc00f0a947 */ /* 0x004fea000383ffff */
[----:B------:R-:W-:Y:S05]  /*9840*/  BRA `(.L_x_90) ;  /* 0xffffffb400587947 */ /* 0x000fea000383ffff */
.L_x_94:
[----:B------:R-:W-:Y:S07]  /*9850*/  MOV R0, UR21 ;  /* 0x0000001500007c02 */ /* 0x000fee0008000f00 */
.L_x_187:
[----:B-1----:R1:W2:Y:S02]  /*9860*/  SYNCS.PHASECHK.TRANS64.TRYWAIT P0, [R0+URZ+0x80], R9 ;  /* 0x00008009000075a7 */ /* 0x0022a400080011ff */
[----:B--2---:R-:W-:Y:S05]  /*9870*/  @!P0 NANOSLEEP.SYNCS 0x989680 ;  /* 0x009896800000895d */ /* 0x004fea0003900000 */
[----:B------:R-:W2:Y:S02]  /*9880*/  @!P0 SYNCS.PHASECHK.TRANS64 P0, [R0+URZ+0x80], R9 ;  /* 0x00008009000085a7 */ /* 0x000ea400080010ff */
[----:B--2---:R-:W-:Y:S05]  /*9890*/  @!P0 BRA `(.L_x_187) ;  /* 0xfffffffc00f08947 */ /* 0x004fea000383ffff */
[----:B------:R-:W-:Y:S05]  /*98a0*/  BRA `(.L_x_188) ;  /* 0xffffffb400b47947 */ /* 0x000fea000383ffff */
.L_x_95:
[----:B------:R-:W-:Y:S07]  /*98b0*/  MOV R0, UR21 ;  /* 0x0000001500007c02 */ /* 0x000fee0008000f00 */
.L_x_189:
[----:B-1----:R1:W2:Y:S02]  /*98c0*/  SYNCS.PHASECHK.TRANS64.TRYWAIT P0, [R0+URZ+0x88], R9 ;  /* 0x00008809000075a7 */ /* 0x0022a400080011ff */
[----:B--2---:R-:W-:Y:S05]  /*98d0*/  @!P0 NANOSLEEP.SYNCS 0x989680 ;  /* 0x009896800000895d */ /* 0x004fea0003900000 */
[----:B------:R-:W2:Y:S02]  /*98e0*/  @!P0 SYNCS.PHASECHK.TRANS64 P0, [R0+URZ+0x88], R9 ;  /* 0x00008809000085a7 */ /* 0x000ea400080010ff */
[----:B--2---:R-:W-:Y:S05]  /*98f0*/  @!P0 BRA `(.L_x_189) ;  /* 0xfffffffc00f08947 */ /* 0x004fea000383ffff */
[----:B------:R-:W-:Y:S05]  /*9900*/  BRA `(.L_x_190) ;  /* 0xffffffb800107947 */ /* 0x000fea000383ffff */
.L_x_96:
[----:B------:R-:W-:Y:S07]  /*9910*/  MOV R0, UR21 ;  /* 0x0000001500007c02 */ /* 0x000fee0008000f00 */
.L_x_191:
[----:B-1----:R1:W2:Y:S02]  /*9920*/  SYNCS.PHASECHK.TRANS64.TRYWAIT P0, [R0+URZ+0x90], R9 ;  /* 0x00009009000075a7 */ /* 0x0022a400080011ff */
[----:B--2---:R-:W-:Y:S05]  /*9930*/  @!P0 NANOSLEEP.SYNCS 0x989680 ;  /* 0x009896800000895d */ /* 0x004fea0003900000 */
[----:B------:R-:W2:Y:S02]  /*9940*/  @!P0 SYNCS.PHASECHK.TRANS64 P0, [R0+URZ+0x90], R9 ;  /* 0x00009009000085a7 */ /* 0x000ea400080010ff */
[----:B--2---:R-:W-:Y:S05]  /*9950*/  @!P0 BRA `(.L_x_191) ;  /* 0xfffffffc00f08947 */ /* 0x004fea000383ffff */
[----:B------:R-:W-:Y:S05]  /*9960*/  BRA `(.L_x_192) ;  /* 0xffffffb8006c7947 */ /* 0x000fea000383ffff */
.L_x_97:
[----:B------:R-:W-:Y:S07]  /*9970*/  MOV R0, UR21 ;  /* 0x0000001500007c02 */ /* 0x000fee0008000f00 */
.L_x_193:
[----:B-1----:R1:W2:Y:S02]  /*9980*/  SYNCS.PHASECHK.TRANS64.TRYWAIT P0, [R0+URZ+0x98], R9 ;  /* 0x00009809000075a7 */ /* 0x0022a400080011ff */
[----:B--2---:R-:W-:Y:S05]  /*9990*/  @!P0 NANOSLEEP.SYNCS 0x989680 ;  /* 0x009896800000895d */ /* 0x004fea0003900000 */
[----:B------:R-:W2:Y:S02]  /*99a0*/  @!P0 SYNCS.PHASECHK.TRANS64 P0, [R0+URZ+0x98], R9 ;  /* 0x00009809000085a7 */ /* 0x000ea400080010ff */
[----:B--2---:R-:W-:Y:S05]  /*99b0*/  @!P0 BRA `(.L_x_193) ;  /* 0xfffffffc00f08947 */ /* 0x004fea000383ffff */
[----:B------:R-:W-:Y:S05]  /*99c0*/  BRA `(.L_x_194) ;  /* 0xffffffb800c87947 */ /* 0x000fea000383ffff */
.L_x_99:
[----:B------:R-:W-:-:S07]  /*99d0*/  MOV R0, UR21 ;  /* 0x0000001500007c02 */ /* 0x000fce0008000f00 */
.L_x_195:
[----:B-1----:R1:W3:Y:S02]  /*99e0*/  SYNCS.PHASECHK.TRANS64.TRYWAIT P0, [R0+URZ+0x80], R2 ;  /* 0x00008002000075a7 */ /* 0x0022e400080011ff */
[----:B---3--:R-:W-:Y:S05]  /*99f0*/  @!P0 NANOSLEEP.SYNCS 0x989680 ;  /* 0x009896800000895d */ /* 0x008fea0003900000 */
[----:B------:R-:W3:Y:S02]  /*9a00*/  @!P0 SYNCS.PHASECHK.TRANS64 P0, [R0+URZ+0x80], R2 ;  /* 0x00008002000085a7 */ /* 0x000ee400080010ff */
[----:B---3--:R-:W-:Y:S05]  /*9a10*/  @!P0 BRA `(.L_x_195) ;  /* 0xfffffffc00f08947 */ /* 0x008fea000383ffff */
[----:B------:R-:W-:Y:S05]  /*9a20*/  BRA `(.L_x_196) ;  /* 0xffffffbc00547947 */ /* 0x000fea000383ffff */
.L_x_100:
[----:B-1----:R-:W-:-:S07]  /*9a30*/  MOV R0, UR21 ;  /* 0x0000001500007c02 */ /* 0x002fce0008000f00 */
.L_x_197:
[----:B-1----:R1:W3:Y:S02]  /*9a40*/  SYNCS.PHASECHK.TRANS64.TRYWAIT P0, [R0+URZ+0x88], R2 ;  /* 0x00008802000075a7 */ /* 0x0022e400080011ff */
[----:B---3--:R-:W-:Y:S05]  /*9a50*/  @!P0 NANOSLEEP.SYNCS 0x989680 ;  /* 0x009896800000895d */ /* 0x008fea0003900000 */
[----:B------:R-:W3:Y:S02]  /*9a60*/  @!P0 SYNCS.PHASECHK.TRANS64 P0, [R0+URZ+0x88], R2 ;  /* 0x00008802000085a7 */ /* 0x000ee400080010ff */
[----:B---3--:R-:W-:Y:S05]  /*9a70*/  @!P0 BRA `(.L_x_197) ;  /* 0xfffffffc00f08947 */ /* 0x008fea000383ffff */
[----:B------:R-:W-:Y:S05]  /*9a80*/  BRA `(.L_x_198) ;  /* 0xffffffbc00447947 */ /* 0x000fea000383ffff */
.L_x_101:
[----:B-1----:R-:W-:-:S07]  /*9a90*/  MOV R0, UR21 ;  /* 0x0000001500007c02 */ /* 0x002fce0008000f00 */
.L_x_199:
[----:B-1----:R1:W3:Y:S02]  /*9aa0*/  SYNCS.PHASECHK.TRANS64.TRYWAIT P0, [R0+URZ+0x90], R2 ;  /* 0x00009002000075a7 */ /* 0x0022e400080011ff */
[----:B---3--:R-:W-:Y:S05]  /*9ab0*/  @!P0 NANOSLEEP.SYNCS 0x989680 ;  /* 0x009896800000895d */ /* 0x008fea0003900000 */
[----:B------:R-:W3:Y:S02]  /*9ac0*/  @!P0 SYNCS.PHASECHK.TRANS64 P0, [R0+URZ+0x90], R2 ;  /* 0x00009002000085a7 */ /* 0x000ee400080010ff */
[----:B---3--:R-:W-:Y:S05]  /*9ad0*/  @!P0 BRA `(.L_x_199) ;  /* 0xfffffffc00f08947 */ /* 0x008fea000383ffff */
[----:B------:R-:W-:Y:S05]  /*9ae0*/  BRA `(.L_x_200) ;  /* 0xffffffbc00347947 */ /* 0x000fea000383ffff */
.L_x_103:
[----:B-1----:R1:W2:Y:S02]  /*9af0*/  SYNCS.PHASECHK.TRANS64.TRYWAIT P0, [R3+URZ+0xb0], R0 ;  /* 0x0000b000030075a7 */ /* 0x0022a400080011ff */
[----:B--2---:R-:W-:Y:S05]  /*9b00*/  @!P0 NANOSLEEP.SYNCS 0x989680 ;  /* 0x009896800000895d */ /* 0x004fea0003900000 */
[----:B------:R-:W2:Y:S02]  /*9b10*/  @!P0 SYNCS.PHASECHK.TRANS64 P0, [R3+URZ+0xb0], R0 ;  /* 0x0000b000030085a7 */ /* 0x000ea400080010ff */
[----:B--2---:R-:W-:Y:S05]  /*9b20*/  @!P0 BRA `(.L_x_103) ;  /* 0xfffffffc00f08947 */ /* 0x004fea000383ffff */
[----:B------:R-:W-:Y:S05]  /*9b30*/  BRA `(.L_x_201) ;  /* 0xffffffc000007947 */ /* 0x000fea000383ffff */
.L_x_114:
[----:B-1----:R-:W-:Y:S04]  /*9b40*/  MOV R2, UR43 ;  /* 0x0000002b00027c02 */ /* 0x002fe80008000f00 */
[----:B------:R1:W2:Y:S03]  /*9b50*/  SYNCS.PHASECHK.TRANS64.TRYWAIT P1, [R2+URZ+0x60], R3 ;  /* 0x00006003020075a7 */ /* 0x0002a600080211ff */
[----:B--2---:R-:W-:Y:S05]  /*9b60*/  @!P1 NANOSLEEP.SYNCS 0x989680 ;  /* 0x009896800000995d */ /* 0x004fea0003900000 */
[----:B------:R-:W2:Y:S02]  /*9b70*/  @!P1 SYNCS.PHASECHK.TRANS64 P1, [R2+URZ+0x60], R3 ;  /* 0x00006003020095a7 */ /* 0x000ea400080210ff */
[----:B--2---:R-:W-:Y:S05]  /*9b80*/  @!P1 BRA `(.L_x_114) ;  /* 0xfffffffc00ec9947 */ /* 0x004fea000383ffff */
[----:B------:R-:W-:Y:S05]  /*9b90*/  BRA `(.L_x_113) ;  /* 0xffffffcc006c7947 */ /* 0x000fea000383ffff */
.L_x_116:
[----:B-1----:R1:W4:Y:S02]  /*9ba0*/  SYNCS.PHASECHK.TRANS64.TRYWAIT P0, [R53+URZ+0xd0], R0 ;  /* 0x0000d000350075a7 */ /* 0x00232400080011ff */
[----:B----4-:R-:W-:Y:S05]  /*9bb0*/  @!P0 NANOSLEEP.SYNCS 0x989680 ;  /* 0x009896800000895d */ /* 0x010fea0003900000 */
[----:B------:R-:W4:Y:S02]  /*9bc0*/  @!P0 SYNCS.PHASECHK.TRANS64 P0, [R53+URZ+0xd0], R0 ;  /* 0x0000d000350085a7 */ /* 0x000f2400080010ff */
[----:B----4-:R-:W-:Y:S05]  /*9bd0*/  @!P0 BRA `(.L_x_116) ;  /* 0xfffffffc00f08947 */ /* 0x010fea000383ffff */
[----:B------:R-:W-:Y:S05]  /*9be0*/  BRA `(.L_x_115) ;  /* 0xffffffcc008c7947 */ /* 0x000fea000383ffff */
.L_x_125:
[----:B--2---:R2:W3:Y:S02]  /*9bf0*/  SYNCS.PHASECHK.TRANS64.TRYWAIT P0, [R2+URZ+0x60], R0 ;  /* 0x00006000020075a7 */ /* 0x0044e400080011ff */
[----:B---3--:R-:W-:Y:S05]  /*9c00*/  @!P0 NANOSLEEP.SYNCS 0x989680 ;  /* 0x009896800000895d */ /* 0x008fea0003900000 */
[----:B------:R-:W3:Y:S02]  /*9c10*/  @!P0 SYNCS.PHASECHK.TRANS64 P0, [R2+URZ+0x60], R0 ;  /* 0x00006000020085a7 */ /* 0x000ee400080010ff */
[----:B---3--:R-:W-:Y:S05]  /*9c20*/  @!P0 BRA `(.L_x_125) ;  /* 0xfffffffc00f08947 */ /* 0x008fea000383ffff */
[----:B------:R-:W-:Y:S05]  /*9c30*/  BRA `(.L_x_124) ;  /* 0xffffffd4009c7947 */ /* 0x000fea000383ffff */
.L_x_133:
[----:B--2---:R2:W3:Y:S02]  /*9c40*/  SYNCS.PHASECHK.TRANS64.TRYWAIT P0, [R2+URZ+0x60], R4 ;  /* 0x00006004020075a7 */ /* 0x0044e400080011ff */
[----:B---3--:R-:W-:Y:S05]  /*9c50*/  @!P0 NANOSLEEP.SYNCS 0x989680 ;  /* 0x009896800000895d */ /* 0x008fea0003900000 */
[----:B------:R-:W3:Y:S02]  /*9c60*/  @!P0 SYNCS.PHASECHK.TRANS64 P0, [R2+URZ+0x60], R4 ;  /* 0x00006004020085a7 */ /* 0x000ee400080010ff */
[----:B---3--:R-:W-:Y:S05]  /*9c70*/  @!P0 BRA `(.L_x_133) ;  /* 0xfffffffc00f08947 */ /* 0x008fea000383ffff */
[----:B------:R-:W-:Y:S05]  /*9c80*/  BRA `(.L_x_132) ;  /* 0xffffffdc00bc7947 */ /* 0x000fea000383ffff */
.L_x_141:
[----:B--2---:R2:W3:Y:S02]  /*9c90*/  SYNCS.PHASECHK.TRANS64.TRYWAIT P0, [R3+URZ+0x60], R0 ;  /* 0x00006000030075a7 */ /* 0x0044e400080011ff */
[----:B---3--:R-:W-:Y:S05]  /*9ca0*/  @!P0 NANOSLEEP.SYNCS 0x989680 ;  /* 0x009896800000895d */ /* 0x008fea0003900000 */
[----:B------:R-:W3:Y:S02]  /*9cb0*/  @!P0 SYNCS.PHASECHK.TRANS64 P0, [R3+URZ+0x60], R0 ;  /* 0x00006000030085a7 */ /* 0x000ee400080010ff */
[----:B---3--:R-:W-:Y:S05]  /*9cc0*/  @!P0 BRA `(.L_x_141) ;  /* 0xfffffffc00f08947 */ /* 0x008fea000383ffff */
[----:B------:R-:W-:Y:S05]  /*9cd0*/  BRA `(.L_x_140) ;  /* 0xffffffe400dc7947 */ /* 0x000fea000383ffff */
        .weak           $__internal_0_$__cuda_sm10x_tcgen05_guardrail_trap_col_being_dealloced_not_returned_by_alloc
        .type           $__internal_0_$__cuda_sm10x_tcgen05_guardrail_trap_col_being_dealloced_not_returned_by_alloc,@function
        .size           $__internal_0_$__cuda_sm10x_tcgen05_guardrail_trap_col_being_dealloced_not_returned_by_alloc,($__internal_1_$__cuda_sm10x_tcgen05_guardrail_trap_phase_invalid_during_alloc - $__internal_0_$__cuda_sm10x_tcgen05_guardrail_trap_col_being_dealloced_not_returned_by_alloc)
$__internal_0_$__cuda_sm10x_tcgen05_guardrail_trap_col_being_dealloced_not_returned_by_alloc:
[----:B------:R-:W-:Y:S05]  /*9ce0*/  BPT.TRAP 0x1 ;  /* 0x000000040000795c */ /* 0x000fea0000300000 */
[----:B------:R-:W-:-:S04]  /*9cf0*/  HFMA2 R3, -RZ, RZ, 0, 0 ;  /* 0x00000000ff037431 */ /* 0x000fc800000001ff */
[----:B------:R-:W-:Y:S05]  /*9d00*/  RET.REL.NODEC R2 `(_ZN7cutlass13device_kernelINS_4gemm6kernel13GemmUniversalIN4cute5tupleIJiiiiEEENS1_10collective13CollectiveMmaINS1_35MainloopSm100TmaUmmaWarpSpecializedILi6ELi2ELi4ENS5_IJNS4_1CILi2EEESB_NSA_ILi1EEEEEEEENS5_IJNSA_ILi128EEESF_NSA_ILi64EEEEEENS_6half_tENS5_IJlSC_lEEESI_NS5_IJSC_llEEENS4_8TiledMMAINS4_8MMA_AtomIJNS4_26SM100_MMA_F16BF16_2x1SM_SSISI_SI_fLi128ELi128ELNS4_4UMMA5MajorE0ELSP_1ELNSO_7ScaleInE0ELSQ_0EEEEEENS4_6LayoutINS5_IJSC_SC_SC_EEENS5_IJNSA_ILi0EEESV_SV_EEEEENS5_IJNS4_10UnderscoreESY_SY_EEEEENS4_28SM100_TMA_2SM_LOAD_MULTICASTENS4_14ComposedLayoutINS4_7SwizzleILi3ELi4ELi3EEENS4_18smem_ptr_flag_bitsILi16EEENST_INS5_IJNSA_ILi8EEESG_EEENS5_IJSG_SC_EEEEEEEvNS4_8identityENS4_18SM100_TMA_2SM_LOADENS12_IS14_S16_NST_INS5_IJSG_S17_EEENS5_IJSC_SG_EEEEEEEvS1C_EENS_8epilogue10collective18CollectiveEpilogueINS1J_23Sm100TmaWarpSpecializedILi4ELi2ELi16ELb1ELb0EEEJNS5_IJSG_SF_SG_EEENS5_IJNST_ISG_SC_EENST_INS5_IJNSA_ILi16EEESB_EEES1F_EEEEESI_SJ_SI_SJ_NS1J_6fusion15FusionCallbacksIS1N_NS1U_17LinearCombinationISI_fSI_fLNS_15FloatRoundStyleE2EEES1O_S1T_JEEENS4_5SM1004TMEM4LOAD26SM100_TMEM_LOAD_32dp32b16xENS4_13SM90_TMA_LOADENS12_INS13_ILi1ELi4ELi3EEES16_NST_INS5_IJS17_S1Q_EEENS5_IJS1Q_SC_EEEEEEENS4_39AutoVectorizingCopyWithAssumedAlignmentILi128EEENS4_14SM90_TMA_STOREES29_S2B_S2B_EEEvvEEEEvNT_6ParamsE) ;  /* 0xffffff6002bc7950 */ /* 0x000fea0003c3ffff */
        .weak           $__internal_1_$__cuda_sm10x_tcgen05_guardrail_trap_phase_invalid_during_alloc
        .type           $__internal_1_$__cuda_sm10x_tcgen05_guardrail_trap_phase_invalid_during_alloc,@function
        .size           $__internal_1_$__cuda_sm10x_tcgen05_guardrail_trap_phase_invalid_during_alloc,($__internal_2_$__cuda_sm10x_tcgen05_guardrail_trap_unallocated_columns_being_dealloced - $__internal_1_$__cuda_sm10x_tcgen05_guardrail_trap_phase_invalid_during_alloc)
$__internal_1_$__cuda_sm10x_tcgen05_guardrail_trap_phase_invalid_during_alloc:
[----:B------:R-:W-:Y:S05]  /*9d10*/  BPT.TRAP 0x1 ;  /* 0x000000040000795c */ /* 0x000fea0000300000 */
[----:B------:R-:W-:-:S04]  /*9d20*/  MOV R5, 0x0 ;  /* 0x0000000000057802 */ /* 0x000fc80000000f00 */
[----:B------:R-:W-:Y:S05]  /*9d30*/  RET.REL.NODEC R4 `(_ZN7cutlass13device_kernelINS_4gemm6kernel13GemmUniversalIN4cute5tupleIJiiiiEEENS1_10collective13CollectiveMmaINS1_35MainloopSm100TmaUmmaWarpSpecializedILi6ELi2ELi4ENS5_IJNS4_1CILi2EEESB_NSA_ILi1EEEEEEEENS5_IJNSA_ILi128EEESF_NSA_ILi64EEEEEENS_6half_tENS5_IJlSC_lEEESI_NS5_IJSC_llEEENS4_8TiledMMAINS4_8MMA_AtomIJNS4_26SM100_MMA_F16BF16_2x1SM_SSISI_SI_fLi128ELi128ELNS4_4UMMA5MajorE0ELSP_1ELNSO_7ScaleInE0ELSQ_0EEEEEENS4_6LayoutINS5_IJSC_SC_SC_EEENS5_IJNSA_ILi0EEESV_SV_EEEEENS5_IJNS4_10UnderscoreESY_SY_EEEEENS4_28SM100_TMA_2SM_LOAD_MULTICASTENS4_14ComposedLayoutINS4_7SwizzleILi3ELi4ELi3EEENS4_18smem_ptr_flag_bitsILi16EEENST_INS5_IJNSA_ILi8EEESG_EEENS5_IJSG_SC_EEEEEEEvNS4_8identityENS4_18SM100_TMA_2SM_LOADENS12_IS14_S16_NST_INS5_IJSG_S17_EEENS5_IJSC_SG_EEEEEEEvS1C_EENS_8epilogue10collective18CollectiveEpilogueINS1J_23Sm100TmaWarpSpecializedILi4ELi2ELi16ELb1ELb0EEEJNS5_IJSG_SF_SG_EEENS5_IJNST_ISG_SC_EENST_INS5_IJNSA_ILi16EEESB_EEES1F_EEEEESI_SJ_SI_SJ_NS1J_6fusion15FusionCallbacksIS1N_NS1U_17LinearCombinationISI_fSI_fLNS_15FloatRoundStyleE2EEES1O_S1T_JEEENS4_5SM1004TMEM4LOAD26SM100_TMEM_LOAD_32dp32b16xENS4_13SM90_TMA_LOADENS12_INS13_ILi1ELi4ELi3EEES16_NST_INS5_IJS17_S1Q_EEENS5_IJS1Q_SC_EEEEEEENS4_39AutoVectorizingCopyWithAssumedAlignmentILi128EEENS4_14SM90_TMA_STOREES29_S2B_S2B_EEEvvEEEEvNT_6ParamsE) ;  /* 0xffffff6004b07950 */ /* 0x000fea0003c3ffff */
        .weak           $__internal_2_$__cuda_sm10x_tcgen05_guardrail_trap_unallocated_columns_being_dealloced
        .type           $__internal_2_$__cuda_sm10x_tcgen05_guardrail_trap_unallocated_columns_being_dealloced,@function
        .size           $__internal_2_$__cuda_sm10x_tcgen05_guardrail_trap_unallocated_columns_being_dealloced,(.L_x_203 - $__internal_2_$__cuda_sm10x_tcgen05_guardrail_trap_unallocated_columns_being_dealloced)
$__internal_2_$__cuda_sm10x_tcgen05_guardrail_trap_unallocated_columns_being_dealloced:
[----:B------:R-:W-:Y:S05]  /*9d40*/  BPT.TRAP 0x1 ;  /* 0x000000040000795c */ /* 0x000fea0000300000 */
[----:B------:R-:W-:-:S04]  /*9d50*/  HFMA2 R3, -RZ, RZ, 0, 0 ;  /* 0x00000000ff037431 */ /* 0x000fc800000001ff */
[----:B------:R-:W-:Y:S05]  /*9d60*/  RET.REL.NODEC R2 `(_ZN7cutlass13device_kernelINS_4gemm6kernel13GemmUniversalIN4cute5tupleIJiiiiEEENS1_10collective13CollectiveMmaINS1_35MainloopSm100TmaUmmaWarpSpecializedILi6ELi2ELi4ENS5_IJNS4_1CILi2EEESB_NSA_ILi1EEEEEEEENS5_IJNSA_ILi128EEESF_NSA_ILi64EEEEEENS_6half_tENS5_IJlSC_lEEESI_NS5_IJSC_llEEENS4_8TiledMMAINS4_8MMA_AtomIJNS4_26SM100_MMA_F16BF16_2x1SM_SSISI_SI_fLi128ELi128ELNS4_4UMMA5MajorE0ELSP_1ELNSO_7ScaleInE0ELSQ_0EEEEEENS4_6LayoutINS5_IJSC_SC_SC_EEENS5_IJNSA_ILi0EEESV_SV_EEEEENS5_IJNS4_10UnderscoreESY_SY_EEEEENS4_28SM100_TMA_2SM_LOAD_MULTICASTENS4_14ComposedLayoutINS4_7SwizzleILi3ELi4ELi3EEENS4_18smem_ptr_flag_bitsILi16EEENST_INS5_IJNSA_ILi8EEESG_EEENS5_IJSG_SC_EEEEEEEvNS4_8identityENS4_18SM100_TMA_2SM_LOADENS12_IS14_S16_NST_INS5_IJSG_S17_EEENS5_IJSC_SG_EEEEEEEvS1C_EENS_8epilogue10collective18CollectiveEpilogueINS1J_23Sm100TmaWarpSpecializedILi4ELi2ELi16ELb1ELb0EEEJNS5_IJSG_SF_SG_EEENS5_IJNST_ISG_SC_EENST_INS5_IJNSA_ILi16EEESB_EEES1F_EEEEESI_SJ_SI_SJ_NS1J_6fusion15FusionCallbacksIS1N_NS1U_17LinearCombinationISI_fSI_fLNS_15FloatRoundStyleE2EEES1O_S1T_JEEENS4_5SM1004TMEM4LOAD26SM100_TMEM_LOAD_32dp32b16xENS4_13SM90_TMA_LOADENS12_INS13_ILi1ELi4ELi3EEES16_NST_INS5_IJS17_S1Q_EEENS5_IJS1Q_SC_EEEEEEENS4_39AutoVectorizingCopyWithAssumedAlignmentILi128EEENS4_14SM90_TMA_STOREES29_S2B_S2B_EEEvvEEEEvNT_6ParamsE) ;  /* 0xffffff6002a47950 */ /* 0x000fea0003c3ffff */
.L_x_202:
[----:B------:R-:W-:-:S00]  /*9d70*/  BRA `(.L_x_202) ;  /* 0xfffffffc00fc7947 */ /* 0x000fc0000383ffff */
[----:B------:R-:W-:-:S00]  /*9d80*/  NOP ;  /* 0x0000000000007918 */ /* 0x000fc00000000000 */
[----:B------:R-:W-:-:S00]  /*9d90*/  NOP ;  /* 0x0000000000007918 */ /* 0x000fc00000000000 */
[----:B------:R-:W-:-:S00]  /*9da0*/  NOP ;  /* 0x0000000000007918 */ /* 0x000fc00000000000 */
[----:B------:R-:W-:-:S00]  /*9db0*/  NOP ;  /* 0x0000000000007918 */ /* 0x000fc00000000000 */
[----:B------:R-:W-:-:S00]  /*9dc0*/  NOP ;  /* 0x0000000000007918 */ /* 0x000fc00000000000 */
[----:B------:R-:W-:-:S00]  /*9dd0*/  NOP ;  /* 0x0000000000007918 */ /* 0x000fc00000000000 */
[----:B------:R-:W-:-:S00]  /*9de0*/  NOP ;  /* 0x0000000000007918 */ /* 0x000fc00000000000 */
[----:B------:R-:W-:-:S00]  /*9df0*/  NOP ;  /* 0x0000000000007918 */ /* 0x000fc00000000000 */
.L_x_203:


//--------------------- .nv.global.init           --------------------------
	.section	.nv.global.init,"aw",@progbits
.nv.global.init:
	.type		$str$27,@object
	.size		$str$27,($str$28 - $str$27)
$str$27:
        /*0000*/ 	.byte	0x28, 0x61, 0x64, 0x64, 0x72, 0x65, 0x73, 0x73, 0x20, 0x26, 0x20, 0x6d, 0x61, 0x73, 0x6b, 0x29
        /*0010*/ 	.byte	0x20, 0x3d, 0x3d, 0x20, 0x30, 0x00
	.type		$str$28,@object
	.size		$str$28,($str$26 - $str$28)
$str$28:
        /*0016*/ 	.byte	0x2f, 0x74, 0x6d, 0x70, 0x2f, 0x63, 0x75, 0x74, 0x6c, 0x61, 0x73, 0x73, 0x5f, 0x73, 0x77, 0x65
        /*0026*/ 	.byte	0x65, 0x70, 0x5f, 0x73, 0x72, 0x63, 0x2f, 0x69, 0x6e, 0x63, 0x6c, 0x75, 0x64, 0x65, 0x2f, 0x63
        /*0036*/ 	.byte	0x75, 0x74, 0x65, 0x2f, 0x70, 0x6f, 0x69, 0x6e, 0x74, 0x65, 0x72, 0x5f, 0x66, 0x6c, 0x61, 0x67
        /*0046*/ 	.byte	0x67, 0x65, 0x64, 0x2e, 0x68, 0x70, 0x70, 0x00
	.type		$str$26,@object
	.size		$str$26,($str$25 - $str$26)
$str$26:
        /*004e*/ 	.byte	0x2f, 0x74, 0x6d, 0x70, 0x2f, 0x63, 0x75, 0x74, 0x6c, 0x61, 0x73, 0x73, 0x5f, 0x73, 0x77, 0x65
        /*005e*/ 	.byte	0x65, 0x70, 0x5f, 0x73, 0x72, 0x63, 0x2f, 0x69, 0x6e, 0x63, 0x6c, 0x75, 0x64, 0x65, 0x2f, 0x63
        /*006e*/ 	.byte	0x75, 0x74, 0x65, 0x2f, 0x61, 0x74, 0x6f, 0x6d, 0x2f, 0x63, 0x6f, 0x70, 0x79, 0x5f, 0x74, 0x72
        /*007e*/ 	.byte	0x61, 0x69, 0x74, 0x73, 0x5f, 0x73, 0x6d, 0x31, 0x30, 0x30, 0x2e, 0x68, 0x70, 0x70, 0x00
	.type		$str$25,@object
	.size		$str$25,(__unnamed_1 - $str$25)
$str$25:
        /*008d*/ 	.byte	0x28, 0x28, 0x75, 0x69, 0x6e, 0x74, 0x33, 0x32, 0x5f, 0x74, 0x28, 0x74, 0x68, 0x72, 0x65, 0x61
        /*009d*/ 	.byte	0x64, 0x49, 0x64, 0x78, 0x2e, 0x78, 0x29, 0x20, 0x2f, 0x20, 0x33, 0x32, 0x29, 0x20, 0x25, 0x20
        /*00ad*/ 	.byte	0x34, 0x29, 0x20, 0x3d, 0x3d, 0x20, 0x28, 0x28, 0x28, 0x74, 0x6d, 0x65, 0x6d, 0x5f, 0x61, 0x64
        /*00bd*/ 	.byte	0x64, 0x72, 0x20, 0x3e, 0x3e, 0x20, 0x31, 0x36, 0x29, 0x20, 0x2f, 0x20, 0x33, 0x32, 0x29, 0x20
        /*00cd*/ 	.byte	0x25, 0x20, 0x34, 0x29, 0x00
	.type		__unnamed_1,@object
	.size		__unnamed_1,(__unnamed_2 - __unnamed_1)
__unnamed_1:
        /*00d2*/ 	.byte	0x61, 0x75, 0x74, 0x6f, 0x20, 0x63, 0x75, 0x74, 0x65, 0x3a, 0x3a, 0x61, 0x73, 0x5f, 0x70, 0x6f
        /* <DEDUP_REMOVED lines=24> */
        /*0262*/ 	.byte	0x34, 0x38, 0x3e, 0x3e, 0x3e, 0x3e, 0x5d, 0x00
	.type		__unnamed_2,@object
	.size		__unnamed_2,(.L_2 - __unnamed_2)
__unnamed_2:
        /* <DEDUP_REMOVED lines=40> */
        /*04ea*/ 	.byte	0x3a, 0x3a, 0x43, 0x3c, 0x30, 0x3e, 0x3e, 0x3e, 0x3e, 0x5d, 0x00
.L_2:


//--------------------- .nv.shared._ZN7cutlass13device_kernelINS_4gemm6kernel13GemmUniversalIN4cute5tupleIJiiiiEEENS1_10collective13CollectiveMmaINS1_35MainloopSm100TmaUmmaWarpSpecializedILi6ELi2ELi4ENS5_IJNS4_1CILi2EEESB_NSA_ILi1EEEEEEEENS5_IJNSA_ILi128EEESF_NSA_ILi64EEEEEENS_6half_tENS5_IJlSC_lEEESI_NS5_IJSC_llEEENS4_8TiledMMAINS4_8MMA_AtomIJNS4_26SM100_MMA_F16BF16_2x1SM_SSISI_SI_fLi128ELi128ELNS4_4UMMA5MajorE0ELSP_1ELNSO_7ScaleInE0ELSQ_0EEEEEENS4_6LayoutINS5_IJSC_SC_SC_EEENS5_IJNSA_ILi0EEESV_SV_EEEEENS5_IJNS4_10UnderscoreESY_SY_EEEEENS4_28SM100_TMA_2SM_LOAD_MULTICASTENS4_14ComposedLayoutINS4_7SwizzleILi3ELi4ELi3EEENS4_18smem_ptr_flag_bitsILi16EEENST_INS5_IJNSA_ILi8EEESG_EEENS5_IJSG_SC_EEEEEEEvNS4_8identityENS4_18SM100_TMA_2SM_LOADENS12_IS14_S16_NST_INS5_IJSG_S17_EEENS5_IJSC_SG_EEEEEEEvS1C_EENS_8epilogue10collective18CollectiveEpilogueINS1J_23Sm100TmaWarpSpecializedILi4ELi2ELi16ELb1ELb0EEEJNS5_IJSG_SF_SG_EEENS5_IJNST_ISG_SC_EENST_INS5_IJNSA_ILi16EEESB_EEES1F_EEEEESI_SJ_SI_SJ_NS1J_6fusion15FusionCallbacksIS1N_NS1U_17LinearCombinationISI_fSI_fLNS_15FloatRoundStyleE2EEES1O_S1T_JEEENS4_5SM1004TMEM4LOAD26SM100_TMEM_LOAD_32dp32b16xENS4_13SM90_TMA_LOADENS12_INS13_ILi1ELi4ELi3EEES16_NST_INS5_IJS17_S1Q_EEENS5_IJS1Q_SC_EEEEEEENS4_39AutoVectorizingCopyWithAssumedAlignmentILi128EEENS4_14SM90_TMA_STOREES29_S2B_S2B_EEEvvEEEEvNT_6ParamsE --------------------------
	.section	.nv.shared._ZN7cutlass13device_kernelINS_4gemm6kernel13GemmUniversalIN4cute5tupleIJiiiiEEENS1_10collective13CollectiveMmaINS1_35MainloopSm100TmaUmmaWarpSpecializedILi6ELi2ELi4ENS5_IJNS4_1CILi2EEESB_NSA_ILi1EEEEEEEENS5_IJNSA_ILi128EEESF_NSA_ILi64EEEEEENS_6half_tENS5_IJlSC_lEEESI_NS5_IJSC_llEEENS4_8TiledMMAINS4_8MMA_AtomIJNS4_26SM100_MMA_F16BF16_2x1SM_SSISI_SI_fLi128ELi128ELNS4_4UMMA5MajorE0ELSP_1ELNSO_7ScaleInE0ELSQ_0EEEEEENS4_6LayoutINS5_IJSC_SC_SC_EEENS5_IJNSA_ILi0EEESV_SV_EEEEENS5_IJNS4_10UnderscoreESY_SY_EEEEENS4_28SM100_TMA_2SM_LOAD_MULTICASTENS4_14ComposedLayoutINS4_7SwizzleILi3ELi4ELi3EEENS4_18smem_ptr_flag_bitsILi16EEENST_INS5_IJNSA_ILi8EEESG_EEENS5_IJSG_SC_EEEEEEEvNS4_8identityENS4_18SM100_TMA_2SM_LOADENS12_IS14_S16_NST_INS5_IJSG_S17_EEENS5_IJSC_SG_EEEEEEEvS1C_EENS_8epilogue10collective18CollectiveEpilogueINS1J_23Sm100TmaWarpSpecializedILi4ELi2ELi16ELb1ELb0EEEJNS5_IJSG_SF_SG_EEENS5_IJNST_ISG_SC_EENST_INS5_IJNSA_ILi16EEESB_EEES1F_EEEEESI_SJ_SI_SJ_NS1J_6fusion15FusionCallbacksIS1N_NS1U_17LinearCombinationISI_fSI_fLNS_15FloatRoundStyleE2EEES1O_S1T_JEEENS4_5SM1004TMEM4LOAD26SM100_TMEM_LOAD_32dp32b16xENS4_13SM90_TMA_LOADENS12_INS13_ILi1ELi4ELi3EEES16_NST_INS5_IJS17_S1Q_EEENS5_IJS1Q_SC_EEEEEEENS4_39AutoVectorizingCopyWithAssumedAlignmentILi128EEENS4_14SM90_TMA_STOREES29_S2B_S2B_EEEvvEEEEvNT_6ParamsE,"aw",@nobits
	.sectionflags	@""
	.align	16
	.zero		1024


//--------------------- .nv.shared.reserved.0     --------------------------
	.section	.nv.shared.reserved.0,"aw",@nobits
	.weak		__nv_reservedSMEM_offset_0_alias
	.size		__nv_reservedSMEM_offset_0_alias, 0, 64
	.other		__nv_reservedSMEM_offset_0_alias,@"STO_CUDA_RESERVED_SHARED STV_DEFAULT"
__nv_reservedSMEM_offset_0_alias:
	.zero		0
.nv.shared.reserved.0:
	.zero		64
	.weak		__nv_reservedSMEM_tcgen05_partition
	.type		__nv_reservedSMEM_tcgen05_partition,@object
	.size		__nv_reservedSMEM_tcgen05_partition,(.L_0 - __nv_reservedSMEM_tcgen05_partition)
__nv_reservedSMEM_tcgen05_partition:
	.zero		32
.L_0:


//--------------------- .nv.global                --------------------------
	.section	.nv.global,"aw",@nobits
.nv.global:
	.type		_ZN40_INTERNAL_3543ced5_4_k_cu_bee312c0_366644cute1_E,@object
	.size		_ZN40_INTERNAL_3543ced5_4_k_cu_bee312c0_366644cute1_E,(_ZN40_INTERNAL_3543ced5_4_k_cu_bee312c0_366644cuda3std3__45__cpo6cbeginE - _ZN40_INTERNAL_3543ced5_4_k_cu_bee312c0_366644cute1_E)
_ZN40_INTERNAL_3543ced5_4_k_cu_bee312c0_366644cute1_E:
	.zero		1
	.type		_ZN40_INTERNAL_3543ced5_4_k_cu_bee312c0_366644cuda3std3__45__cpo6cbeginE,@object
	.size		_ZN40_INTERNAL_3543ced5_4_k_cu_bee312c0_366644cuda3std3__45__cpo6cbeginE,(_ZN40_INTERNAL_3543ced5_4_k_cu_bee312c0_366644cuda3std3__48in_placeE - _ZN40_INTERNAL_3543ced5_4_k_cu_bee312c0_366644cuda3std3__45__cpo6cbeginE)
_ZN40_INTERNAL_3543ced5_4_k_cu_bee312c0_366644cuda3std3__45__cpo6cbeginE:
	.zero		1
	.type		_ZN40_INTERNAL_3543ced5_4_k_cu_bee312c0_366644cuda3std3__48in_placeE,@object
	.size		_ZN40_INTERNAL_3543ced5_4_k_cu_bee312c0_366644cuda3std3__48in_placeE,(_ZN40_INTERNAL_3543ced5_4_k_cu_bee312c0_366644cuda3std6ranges3__45__cpo9iter_moveE - _ZN40_INTERNAL_3543ced5_4_k_cu_bee312c0_366644cuda3std3__48in_placeE)
_ZN40_INTERNAL_3543ced5_4_k_cu_bee312c0_366644cuda3std3__48in_placeE:
	.zero		1
	.type		_ZN40_INTERNAL_3543ced5_4_k_cu_bee312c0_366644cuda3std6ranges3__45__cpo9iter_moveE,@object
	.size		_ZN40_INTERNAL_3543ced5_4_k_cu_bee312c0_366644cuda3std6ranges3__45__cpo9iter_moveE,(_ZN40_INTERNAL_3543ced5_4_k_cu_bee312c0_366644cuda3std3__45__cpo5beginE - _ZN40_INTERNAL_3543ced5_4_k_cu_bee312c0_366644cuda3std6ranges3__45__cpo9iter_moveE)
_ZN40_INTERNAL_3543ced5_4_k_cu_bee312c0_366644cuda3std6ranges3__45__cpo9iter_moveE:
	.zero		1
	.type		_ZN40_INTERNAL_3543ced5_4_k_cu_bee312c0_366644cuda3std3__45__cpo5beginE,@object
	.size		_ZN40_INTERNAL_3543ced5_4_k_cu_bee312c0_366644cuda3std3__45__cpo5beginE,(_ZN40_INTERNAL_3543ced5_4_k_cu_bee312c0_366644cuda3std3__442_GLOBAL__N__3543ced5_4_k_cu_bee312c0_366646ignoreE - _ZN40_INTERNAL_3543ced5_4_k_cu_bee312c0_366644cuda3std3__45__cpo5beginE)
_ZN40_INTERNAL_3543ced5_4_k_cu_bee312c0_366644cuda3std3__45__cpo5beginE:
	.zero		1
	.type		_ZN40_INTERNAL_3543ced5_4_k_cu_bee312c0_366644cuda3std3__442_GLOBAL__N__3543ced5_4_k_cu_bee312c0_366646ignoreE,@object
	.size		_ZN40_INTERNAL_3543ced5_4_k_cu_bee312c0_366644cuda3std3__442_GLOBAL__N__3543ced5_4_k_cu_bee312c0_366646ignoreE,(_ZN40_INTERNAL_3543ced5_4_k_cu_bee312c0_366644cute7productE - _ZN40_INTERNAL_3543ced5_4_k_cu_bee312c0_366644cuda3std3__442_GLOBAL__N__3543ced5_4_k_cu_bee312c0_366646ignoreE)
_ZN40_INTERNAL_3543ced5_4_k_cu_bee312c0_366644cuda3std3__442_GLOBAL__N__3543ced5_4_k_cu_bee312c0_366646ignoreE:
	.zero		1
	.type		_ZN40_INTERNAL_3543ced5_4_k_cu_bee312c0_366644cute7productE,@object
	.size		_ZN40_INTERNAL_3543ced5_4_k_cu_bee312c0_366644cute7productE,(_ZN40_INTERNAL_3543ced5_4_k_cu_bee312c0_366644cuda3std3__45__cpo3endE - _ZN40_INTERNAL_3543ced5_4_k_cu_bee312c0_366644cute7productE)
_ZN40_INTERNAL_3543ced5_4_k_cu_bee312c0_366644cute7productE:
	.zero		1
	.type		_ZN40_INTERNAL_3543ced5_4_k_cu_bee312c0_366644cuda3std3__45__cpo3endE,@object
	.size		_ZN40_INTERNAL_3543ced5_4_k_cu_bee312c0_366644cuda3std3__45__cpo3endE,(_ZN40_INTERNAL_3543ced5_4_k_cu_bee312c0_366644cuda3std3__419piecewise_constructE - _ZN40_INTERNAL_3543ced5_4_k_cu_bee312c0_366644cuda3std3__45__cpo3endE)
_ZN40_INTERNAL_3543ced5_4_k_cu_bee312c0_366644cuda3std3__45__cpo3endE:
	.zero		1
	.type		_ZN40_INTERNAL_3543ced5_4_k_cu_bee312c0_366644cuda3std3__419piecewise_constructE,@object
	.size		_ZN40_INTERNAL_3543ced5_4_k_cu_bee312c0_366644cuda3std3__419piecewise_constructE,(_ZN40_INTERNAL_3543ced5_4_k_cu_bee312c0_366644cuda3std3__45__cpo4cendE - _ZN40_INTERNAL_3543ced5_4_k_cu_bee312c0_366644cuda3std3__419piecewise_constructE)
_ZN40_INTERNAL_3543ced5_4_k_cu_bee312c0_366644cuda3std3__419piecewise_constructE:
	.zero		1
	.type		_ZN40_INTERNAL_3543ced5_4_k_cu_bee312c0_366644cuda3std3__45__cpo4cendE,@object
	.size		_ZN40_INTERNAL_3543ced5_4_k_cu_bee312c0_366644cuda3std3__45__cpo4cendE,(_ZN40_INTERNAL_3543ced5_4_k_cu_bee312c0_366644cuda3std6ranges3__45__cpo4swapE - _ZN40_INTERNAL_3543ced5_4_k_cu_bee312c0_366644cuda3std3__45__cpo4cendE)
_ZN40_INTERNAL_3543ced5_4_k_cu_bee312c0_366644cuda3std3__45__cpo4cendE:
	.zero		1
	.type		_ZN40_INTERNAL_3543ced5_4_k_cu_bee312c0_366644cuda3std6ranges3__45__cpo4swapE,@object
	.size		_ZN40_INTERNAL_3543ced5_4_k_cu_bee312c0_366644cuda3std6ranges3__45__cpo4swapE,(.L_10 - _ZN40_INTERNAL_3543ced5_4_k_cu_bee312c0_366644cuda3std6ranges3__45__cpo4swapE)
_ZN40_INTERNAL_3543ced5_4_k_cu_bee312c0_366644cuda3std6ranges3__45__cpo4swapE:
	.zero		1
.L_10:


//--------------------- .nv.constant0._ZN7cutlass13device_kernelINS_4gemm6kernel13GemmUniversalIN4cute5tupleIJiiiiEEENS1_10collective13CollectiveMmaINS1_35MainloopSm100TmaUmmaWarpSpecializedILi6ELi2ELi4ENS5_IJNS4_1CILi2EEESB_NSA_ILi1EEEEEEEENS5_IJNSA_ILi128EEESF_NSA_ILi64EEEEEENS_6half_tENS5_IJlSC_lEEESI_NS5_IJSC_llEEENS4_8TiledMMAINS4_8MMA_AtomIJNS4_26SM100_MMA_F16BF16_2x1SM_SSISI_SI_fLi128ELi128ELNS4_4UMMA5MajorE0ELSP_1ELNSO_7ScaleInE0ELSQ_0EEEEEENS4_6LayoutINS5_IJSC_SC_SC_EEENS5_IJNSA_ILi0EEESV_SV_EEEEENS5_IJNS4_10UnderscoreESY_SY_EEEEENS4_28SM100_TMA_2SM_LOAD_MULTICASTENS4_14ComposedLayoutINS4_7SwizzleILi3ELi4ELi3EEENS4_18smem_ptr_flag_bitsILi16EEENST_INS5_IJNSA_ILi8EEESG_EEENS5_IJSG_SC_EEEEEEEvNS4_8identityENS4_18SM100_TMA_2SM_LOADENS12_IS14_S16_NST_INS5_IJSG_S17_EEENS5_IJSC_SG_EEEEEEEvS1C_EENS_8epilogue10collective18CollectiveEpilogueINS1J_23Sm100TmaWarpSpecializedILi4ELi2ELi16ELb1ELb0EEEJNS5_IJSG_SF_SG_EEENS5_IJNST_ISG_SC_EENST_INS5_IJNSA_ILi16EEESB_EEES1F_EEEEESI_SJ_SI_SJ_NS1J_6fusion15FusionCallbacksIS1N_NS1U_17LinearCombinationISI_fSI_fLNS_15FloatRoundStyleE2EEES1O_S1T_JEEENS4_5SM1004TMEM4LOAD26SM100_TMEM_LOAD_32dp32b16xENS4_13SM90_TMA_LOADENS12_INS13_ILi1ELi4ELi3EEES16_NST_INS5_IJS17_S1Q_EEENS5_IJS1Q_SC_EEEEEEENS4_39AutoVectorizingCopyWithAssumedAlignmentILi128EEENS4_14SM90_TMA_STOREES29_S2B_S2B_EEEvvEEEEvNT_6ParamsE --------------------------
	.section	.nv.constant0._ZN7cutlass13device_kernelINS_4gemm6kernel13GemmUniversalIN4cute5tupleIJiiiiEEENS1_10collective13CollectiveMmaINS1_35MainloopSm100TmaUmmaWarpSpecializedILi6ELi2ELi4ENS5_IJNS4_1CILi2EEESB_NSA_ILi1EEEEEEEENS5_IJNSA_ILi128EEESF_NSA_ILi64EEEEEENS_6half_tENS5_IJlSC_lEEESI_NS5_IJSC_llEEENS4_8TiledMMAINS4_8MMA_AtomIJNS4_26SM100_MMA_F16BF16_2x1SM_SSISI_SI_fLi128ELi128ELNS4_4UMMA5MajorE0ELSP_1ELNSO_7ScaleInE0ELSQ_0EEEEEENS4_6LayoutINS5_IJSC_SC_SC_EEENS5_IJNSA_ILi0EEESV_SV_EEEEENS5_IJNS4_10UnderscoreESY_SY_EEEEENS4_28SM100_TMA_2SM_LOAD_MULTICASTENS4_14ComposedLayoutINS4_7SwizzleILi3ELi4ELi3EEENS4_18smem_ptr_flag_bitsILi16EEENST_INS5_IJNSA_ILi8EEESG_EEENS5_IJSG_SC_EEEEEEEvNS4_8identityENS4_18SM100_TMA_2SM_LOADENS12_IS14_S16_NST_INS5_IJSG_S17_EEENS5_IJSC_SG_EEEEEEEvS1C_EENS_8epilogue10collective18CollectiveEpilogueINS1J_23Sm100TmaWarpSpecializedILi4ELi2ELi16ELb1ELb0EEEJNS5_IJSG_SF_SG_EEENS5_IJNST_ISG_SC_EENST_INS5_IJNSA_ILi16EEESB_EEES1F_EEEEESI_SJ_SI_SJ_NS1J_6fusion15FusionCallbacksIS1N_NS1U_17LinearCombinationISI_fSI_fLNS_15FloatRoundStyleE2EEES1O_S1T_JEEENS4_5SM1004TMEM4LOAD26SM100_TMEM_LOAD_32dp32b16xENS4_13SM90_TMA_LOADENS12_INS13_ILi1ELi4ELi3EEES16_NST_INS5_IJS17_S1Q_EEENS5_IJS1Q_SC_EEEEEEENS4_39AutoVectorizingCopyWithAssumedAlignmentILi128EEENS4_14SM90_TMA_STOREES29_S2B_S2B_EEEvvEEEEvNT_6ParamsE,"a",@progbits
	.sectionflags	@""
	.align	4
.nv.constant0._ZN7cutlass13device_kernelINS_4gemm6kernel13GemmUniversalIN4cute5tupleIJiiiiEEENS1_10collective13CollectiveMmaINS1_35MainloopSm100TmaUmmaWarpSpecializedILi6ELi2ELi4ENS5_IJNS4_1CILi2EEESB_NSA_ILi1EEEEEEEENS5_IJNSA_ILi128EEESF_NSA_ILi64EEEEEENS_6half_tENS5_IJlSC_lEEESI_NS5_IJSC_llEEENS4_8TiledMMAINS4_8MMA_AtomIJNS4_26SM100_MMA_F16BF16_2x1SM_SSISI_SI_fLi128ELi128ELNS4_4UMMA5MajorE0ELSP_1ELNSO_7ScaleInE0ELSQ_0EEEEEENS4_6LayoutINS5_IJSC_SC_SC_EEENS5_IJNSA_ILi0EEESV_SV_EEEEENS5_IJNS4_10UnderscoreESY_SY_EEEEENS4_28SM100_TMA_2SM_LOAD_MULTICASTENS4_14ComposedLayoutINS4_7SwizzleILi3ELi4ELi3EEENS4_18smem_ptr_flag_bitsILi16EEENST_INS5_IJNSA_ILi8EEESG_EEENS5_IJSG_SC_EEEEEEEvNS4_8identityENS4_18SM100_TMA_2SM_LOADENS12_IS14_S16_NST_INS5_IJSG_S17_EEENS5_IJSC_SG_EEEEEEEvS1C_EENS_8epilogue10collective18CollectiveEpilogueINS1J_23Sm100TmaWarpSpecializedILi4ELi2ELi16ELb1ELb0EEEJNS5_IJSG_SF_SG_EEENS5_IJNST_ISG_SC_EENST_INS5_IJNSA_ILi16EEESB_EEES1F_EEEEESI_SJ_SI_SJ_NS1J_6fusion15FusionCallbacksIS1N_NS1U_17LinearCombinationISI_fSI_fLNS_15FloatRoundStyleE2EEES1O_S1T_JEEENS4_5SM1004TMEM4LOAD26SM100_TMEM_LOAD_32dp32b16xENS4_13SM90_TMA_LOADENS12_INS13_ILi1ELi4ELi3EEES16_NST_INS5_IJS17_S1Q_EEENS5_IJS1Q_SC_EEEEEEENS4_39AutoVectorizingCopyWithAssumedAlignmentILi128EEENS4_14SM90_TMA_STOREES29_S2B_S2B_EEEvvEEEEvNT_6ParamsE:
	.zero		2944


//--------------------- SYMBOLS --------------------------

	.type		.nv.reservedSmem.offset0,@object
	.size		.nv.reservedSmem.offset0,0x4
	.type		.nv.reservedSmem.cap,@object
	.size		.nv.reservedSmem.cap,0x4
	.type		__assertfail,@function
